//
// Generated by NVIDIA NVVM Compiler
//
// Compiler Build ID: CL-36424714
// Cuda compilation tools, release 13.0, V13.0.88
// Based on NVVM 20.0.0
//

.version 9.0
.target sm_100
.address_size 64

	// .globl	_Z12kernelStreamPfS_S_iiiiPiS0_i

.visible .entry _Z12kernelStreamPfS_S_iiiiPiS0_i(
	.param .u64 .ptr .align 1 _Z12kernelStreamPfS_S_iiiiPiS0_i_param_0,
	.param .u64 .ptr .align 1 _Z12kernelStreamPfS_S_iiiiPiS0_i_param_1,
	.param .u64 .ptr .align 1 _Z12kernelStreamPfS_S_iiiiPiS0_i_param_2,
	.param .u32 _Z12kernelStreamPfS_S_iiiiPiS0_i_param_3,
	.param .u32 _Z12kernelStreamPfS_S_iiiiPiS0_i_param_4,
	.param .u32 _Z12kernelStreamPfS_S_iiiiPiS0_i_param_5,
	.param .u32 _Z12kernelStreamPfS_S_iiiiPiS0_i_param_6,
	.param .u64 .ptr .align 1 _Z12kernelStreamPfS_S_iiiiPiS0_i_param_7,
	.param .u64 .ptr .align 1 _Z12kernelStreamPfS_S_iiiiPiS0_i_param_8,
	.param .u32 _Z12kernelStreamPfS_S_iiiiPiS0_i_param_9
)
{
	.reg .pred 	%p<2>;
	.reg .b32 	%r<29>;
	.reg .b32 	%f<46>;
	.reg .b64 	%rd<19>;

	ld.param.u64 	%rd1, [_Z12kernelStreamPfS_S_iiiiPiS0_i_param_0];
	ld.param.u64 	%rd2, [_Z12kernelStreamPfS_S_iiiiPiS0_i_param_1];
	ld.param.u64 	%rd3, [_Z12kernelStreamPfS_S_iiiiPiS0_i_param_2];
	ld.param.u32 	%r2, [_Z12kernelStreamPfS_S_iiiiPiS0_i_param_4];
	ld.param.u32 	%r3, [_Z12kernelStreamPfS_S_iiiiPiS0_i_param_6];
	ld.param.u64 	%rd4, [_Z12kernelStreamPfS_S_iiiiPiS0_i_param_7];
	ld.param.u64 	%rd5, [_Z12kernelStreamPfS_S_iiiiPiS0_i_param_8];
	ld.param.u32 	%r4, [_Z12kernelStreamPfS_S_iiiiPiS0_i_param_9];
	mov.u32 	%r5, %tid.x;
	mov.u32 	%r6, %ntid.x;
	mov.u32 	%r7, %ctaid.x;
	mad.lo.s32 	%r1, %r6, %r7, %r5;
	setp.ge.s32 	%p1, %r1, %r4;
	@%p1 bra 	$L__BB0_2;
	cvta.to.global.u64 	%rd6, %rd2;
	cvta.to.global.u64 	%rd7, %rd3;
	cvta.to.global.u64 	%rd8, %rd1;
	cvta.to.global.u64 	%rd9, %rd4;
	cvta.to.global.u64 	%rd10, %rd5;
	div.s32 	%r8, %r1, %r3;
	shl.b32 	%r9, %r8, 1;
	add.s32 	%r10, %r9, %r1;
	mul.wide.s32 	%rd11, %r10, 4;
	add.s64 	%rd12, %rd8, %rd11;
	ld.global.f32 	%f1, [%rd12];
	ld.global.u32 	%r11, [%rd9];
	cvt.rn.f32.s32 	%f2, %r11;
	fma.rn.f32 	%f3, %f1, %f2, 0f00000000;
	ld.global.u32 	%r12, [%rd10];
	cvt.rn.f32.s32 	%f4, %r12;
	fma.rn.f32 	%f5, %f1, %f4, 0f00000000;
	ld.global.f32 	%f6, [%rd12+4];
	ld.global.u32 	%r13, [%rd9+4];
	cvt.rn.f32.s32 	%f7, %r13;
	fma.rn.f32 	%f8, %f6, %f7, %f3;
	ld.global.u32 	%r14, [%rd10+4];
	cvt.rn.f32.s32 	%f9, %r14;
	fma.rn.f32 	%f10, %f6, %f9, %f5;
	ld.global.f32 	%f11, [%rd12+8];
	ld.global.u32 	%r15, [%rd9+8];
	cvt.rn.f32.s32 	%f12, %r15;
	fma.rn.f32 	%f13, %f11, %f12, %f8;
	ld.global.u32 	%r16, [%rd10+8];
	cvt.rn.f32.s32 	%f14, %r16;
	fma.rn.f32 	%f15, %f11, %f14, %f10;
	mul.wide.s32 	%rd13, %r2, 4;
	add.s64 	%rd14, %rd12, %rd13;
	ld.global.f32 	%f16, [%rd14];
	ld.global.u32 	%r17, [%rd9+12];
	cvt.rn.f32.s32 	%f17, %r17;
	fma.rn.f32 	%f18, %f16, %f17, %f13;
	ld.global.u32 	%r18, [%rd10+12];
	cvt.rn.f32.s32 	%f19, %r18;
	fma.rn.f32 	%f20, %f16, %f19, %f15;
	ld.global.f32 	%f21, [%rd14+4];
	ld.global.u32 	%r19, [%rd9+16];
	cvt.rn.f32.s32 	%f22, %r19;
	fma.rn.f32 	%f23, %f21, %f22, %f18;
	ld.global.u32 	%r20, [%rd10+16];
	cvt.rn.f32.s32 	%f24, %r20;
	fma.rn.f32 	%f25, %f21, %f24, %f20;
	ld.global.f32 	%f26, [%rd14+8];
	ld.global.u32 	%r21, [%rd9+20];
	cvt.rn.f32.s32 	%f27, %r21;
	fma.rn.f32 	%f28, %f26, %f27, %f23;
	ld.global.u32 	%r22, [%rd10+20];
	cvt.rn.f32.s32 	%f29, %r22;
	fma.rn.f32 	%f30, %f26, %f29, %f25;
	add.s64 	%rd15, %rd14, %rd13;
	ld.global.f32 	%f31, [%rd15];
	ld.global.u32 	%r23, [%rd9+24];
	cvt.rn.f32.s32 	%f32, %r23;
	fma.rn.f32 	%f33, %f31, %f32, %f28;
	ld.global.u32 	%r24, [%rd10+24];
	cvt.rn.f32.s32 	%f34, %r24;
	fma.rn.f32 	%f35, %f31, %f34, %f30;
	ld.global.f32 	%f36, [%rd15+4];
	ld.global.u32 	%r25, [%rd9+28];
	cvt.rn.f32.s32 	%f37, %r25;
	fma.rn.f32 	%f38, %f36, %f37, %f33;
	ld.global.u32 	%r26, [%rd10+28];
	cvt.rn.f32.s32 	%f39, %r26;
	fma.rn.f32 	%f40, %f36, %f39, %f35;
	ld.global.f32 	%f41, [%rd15+8];
	ld.global.u32 	%r27, [%rd9+32];
	cvt.rn.f32.s32 	%f42, %r27;
	fma.rn.f32 	%f43, %f41, %f42, %f38;
	ld.global.u32 	%r28, [%rd10+32];
	cvt.rn.f32.s32 	%f44, %r28;
	fma.rn.f32 	%f45, %f41, %f44, %f40;
	mul.wide.s32 	%rd16, %r1, 4;
	add.s64 	%rd17, %rd6, %rd16;
	st.global.f32 	[%rd17], %f43;
	add.s64 	%rd18, %rd7, %rd16;
	st.global.f32 	[%rd18], %f45;
$L__BB0_2:
	ret;

}
	// .globl	_Z17kernelConvolucionPfS_S_iiiiPiS0_
.visible .entry _Z17kernelConvolucionPfS_S_iiiiPiS0_(
	.param .u64 .ptr .align 1 _Z17kernelConvolucionPfS_S_iiiiPiS0__param_0,
	.param .u64 .ptr .align 1 _Z17kernelConvolucionPfS_S_iiiiPiS0__param_1,
	.param .u64 .ptr .align 1 _Z17kernelConvolucionPfS_S_iiiiPiS0__param_2,
	.param .u32 _Z17kernelConvolucionPfS_S_iiiiPiS0__param_3,
	.param .u32 _Z17kernelConvolucionPfS_S_iiiiPiS0__param_4,
	.param .u32 _Z17kernelConvolucionPfS_S_iiiiPiS0__param_5,
	.param .u32 _Z17kernelConvolucionPfS_S_iiiiPiS0__param_6,
	.param .u64 .ptr .align 1 _Z17kernelConvolucionPfS_S_iiiiPiS0__param_7,
	.param .u64 .ptr .align 1 _Z17kernelConvolucionPfS_S_iiiiPiS0__param_8
)
{
	.reg .pred 	%p<2>;
	.reg .b32 	%r<30>;
	.reg .b32 	%f<46>;
	.reg .b64 	%rd<19>;

	ld.param.u64 	%rd1, [_Z17kernelConvolucionPfS_S_iiiiPiS0__param_0];
	ld.param.u64 	%rd2, [_Z17kernelConvolucionPfS_S_iiiiPiS0__param_1];
	ld.param.u64 	%rd3, [_Z17kernelConvolucionPfS_S_iiiiPiS0__param_2];
	ld.param.u32 	%r2, [_Z17kernelConvolucionPfS_S_iiiiPiS0__param_4];
	ld.param.u32 	%r4, [_Z17kernelConvolucionPfS_S_iiiiPiS0__param_5];
	ld.param.u32 	%r3, [_Z17kernelConvolucionPfS_S_iiiiPiS0__param_6];
	ld.param.u64 	%rd4, [_Z17kernelConvolucionPfS_S_iiiiPiS0__param_7];
	ld.param.u64 	%rd5, [_Z17kernelConvolucionPfS_S_iiiiPiS0__param_8];
	mov.u32 	%r5, %tid.x;
	mov.u32 	%r6, %ntid.x;
	mov.u32 	%r7, %ctaid.x;
	mad.lo.s32 	%r1, %r6, %r7, %r5;
	mul.lo.s32 	%r8, %r3, %r4;
	setp.ge.s32 	%p1, %r1, %r8;
	@%p1 bra 	$L__BB1_2;
	cvta.to.global.u64 	%rd6, %rd2;
	cvta.to.global.u64 	%rd7, %rd3;
	cvta.to.global.u64 	%rd8, %rd1;
	cvta.to.global.u64 	%rd9, %rd4;
	cvta.to.global.u64 	%rd10, %rd5;
	div.s32 	%r9, %r1, %r3;
	shl.b32 	%r10, %r9, 1;
	add.s32 	%r11, %r10, %r1;
	mul.wide.s32 	%rd11, %r11, 4;
	add.s64 	%rd12, %rd8, %rd11;
	ld.global.f32 	%f1, [%rd12];
	ld.global.u32 	%r12, [%rd9];
	cvt.rn.f32.s32 	%f2, %r12;
	fma.rn.f32 	%f3, %f1, %f2, 0f00000000;
	ld.global.u32 	%r13, [%rd10];
	cvt.rn.f32.s32 	%f4, %r13;
	fma.rn.f32 	%f5, %f1, %f4, 0f00000000;
	ld.global.f32 	%f6, [%rd12+4];
	ld.global.u32 	%r14, [%rd9+4];
	cvt.rn.f32.s32 	%f7, %r14;
	fma.rn.f32 	%f8, %f6, %f7, %f3;
	ld.global.u32 	%r15, [%rd10+4];
	cvt.rn.f32.s32 	%f9, %r15;
	fma.rn.f32 	%f10, %f6, %f9, %f5;
	ld.global.f32 	%f11, [%rd12+8];
	ld.global.u32 	%r16, [%rd9+8];
	cvt.rn.f32.s32 	%f12, %r16;
	fma.rn.f32 	%f13, %f11, %f12, %f8;
	ld.global.u32 	%r17, [%rd10+8];
	cvt.rn.f32.s32 	%f14, %r17;
	fma.rn.f32 	%f15, %f11, %f14, %f10;
	mul.wide.s32 	%rd13, %r2, 4;
	add.s64 	%rd14, %rd12, %rd13;
	ld.global.f32 	%f16, [%rd14];
	ld.global.u32 	%r18, [%rd9+12];
	cvt.rn.f32.s32 	%f17, %r18;
	fma.rn.f32 	%f18, %f16, %f17, %f13;
	ld.global.u32 	%r19, [%rd10+12];
	cvt.rn.f32.s32 	%f19, %r19;
	fma.rn.f32 	%f20, %f16, %f19, %f15;
	ld.global.f32 	%f21, [%rd14+4];
	ld.global.u32 	%r20, [%rd9+16];
	cvt.rn.f32.s32 	%f22, %r20;
	fma.rn.f32 	%f23, %f21, %f22, %f18;
	ld.global.u32 	%r21, [%rd10+16];
	cvt.rn.f32.s32 	%f24, %r21;
	fma.rn.f32 	%f25, %f21, %f24, %f20;
	ld.global.f32 	%f26, [%rd14+8];
	ld.global.u32 	%r22, [%rd9+20];
	cvt.rn.f32.s32 	%f27, %r22;
	fma.rn.f32 	%f28, %f26, %f27, %f23;
	ld.global.u32 	%r23, [%rd10+20];
	cvt.rn.f32.s32 	%f29, %r23;
	fma.rn.f32 	%f30, %f26, %f29, %f25;
	add.s64 	%rd15, %rd14, %rd13;
	ld.global.f32 	%f31, [%rd15];
	ld.global.u32 	%r24, [%rd9+24];
	cvt.rn.f32.s32 	%f32, %r24;
	fma.rn.f32 	%f33, %f31, %f32, %f28;
	ld.global.u32 	%r25, [%rd10+24];
	cvt.rn.f32.s32 	%f34, %r25;
	fma.rn.f32 	%f35, %f31, %f34, %f30;
	ld.global.f32 	%f36, [%rd15+4];
	ld.global.u32 	%r26, [%rd9+28];
	cvt.rn.f32.s32 	%f37, %r26;
	fma.rn.f32 	%f38, %f36, %f37, %f33;
	ld.global.u32 	%r27, [%rd10+28];
	cvt.rn.f32.s32 	%f39, %r27;
	fma.rn.f32 	%f40, %f36, %f39, %f35;
	ld.global.f32 	%f41, [%rd15+8];
	ld.global.u32 	%r28, [%rd9+32];
	cvt.rn.f32.s32 	%f42, %r28;
	fma.rn.f32 	%f43, %f41, %f42, %f38;
	ld.global.u32 	%r29, [%rd10+32];
	cvt.rn.f32.s32 	%f44, %r29;
	fma.rn.f32 	%f45, %f41, %f44, %f40;
	mul.wide.s32 	%rd16, %r1, 4;
	add.s64 	%rd17, %rd6, %rd16;
	st.global.f32 	[%rd17], %f43;
	add.s64 	%rd18, %rd7, %rd16;
	st.global.f32 	[%rd18], %f45;
$L__BB1_2:
	ret;

}
	// .globl	_Z10kernelFilaPfS_S_iiiiPiS0_
.visible .entry _Z10kernelFilaPfS_S_iiiiPiS0_(
	.param .u64 .ptr .align 1 _Z10kernelFilaPfS_S_iiiiPiS0__param_0,
	.param .u64 .ptr .align 1 _Z10kernelFilaPfS_S_iiiiPiS0__param_1,
	.param .u64 .ptr .align 1 _Z10kernelFilaPfS_S_iiiiPiS0__param_2,
	.param .u32 _Z10kernelFilaPfS_S_iiiiPiS0__param_3,
	.param .u32 _Z10kernelFilaPfS_S_iiiiPiS0__param_4,
	.param .u32 _Z10kernelFilaPfS_S_iiiiPiS0__param_5,
	.param .u32 _Z10kernelFilaPfS_S_iiiiPiS0__param_6,
	.param .u64 .ptr .align 1 _Z10kernelFilaPfS_S_iiiiPiS0__param_7,
	.param .u64 .ptr .align 1 _Z10kernelFilaPfS_S_iiiiPiS0__param_8
)
{
	.reg .pred 	%p<5>;
	.reg .b32 	%r<38>;
	.reg .b32 	%f<46>;
	.reg .b64 	%rd<22>;

	ld.param.u64 	%rd8, [_Z10kernelFilaPfS_S_iiiiPiS0__param_0];
	ld.param.u64 	%rd9, [_Z10kernelFilaPfS_S_iiiiPiS0__param_1];
	ld.param.u64 	%rd10, [_Z10kernelFilaPfS_S_iiiiPiS0__param_2];
	ld.param.u32 	%r11, [_Z10kernelFilaPfS_S_iiiiPiS0__param_4];
	ld.param.u32 	%r13, [_Z10kernelFilaPfS_S_iiiiPiS0__param_5];
	ld.param.u32 	%r12, [_Z10kernelFilaPfS_S_iiiiPiS0__param_6];
	ld.param.u64 	%rd11, [_Z10kernelFilaPfS_S_iiiiPiS0__param_7];
	ld.param.u64 	%rd12, [_Z10kernelFilaPfS_S_iiiiPiS0__param_8];
	mov.u32 	%r14, %tid.x;
	mov.u32 	%r15, %ntid.x;
	mov.u32 	%r16, %ctaid.x;
	mad.lo.s32 	%r1, %r15, %r16, %r14;
	setp.ge.s32 	%p1, %r1, %r13;
	setp.lt.s32 	%p2, %r12, 1;
	or.pred  	%p3, %p1, %p2;
	@%p3 bra 	$L__BB2_3;
	cvta.to.global.u64 	%rd1, %rd12;
	cvta.to.global.u64 	%rd2, %rd11;
	cvta.to.global.u64 	%rd13, %rd8;
	mul.lo.s32 	%r37, %r12, %r1;
	mul.lo.s32 	%r35, %r1, %r11;
	neg.s32 	%r36, %r12;
	mul.wide.s32 	%rd14, %r11, 8;
	add.s64 	%rd3, %rd13, %rd14;
	add.s64 	%rd4, %rd13, 8;
	mul.wide.s32 	%rd5, %r11, 4;
	cvta.to.global.u64 	%rd6, %rd9;
	cvta.to.global.u64 	%rd7, %rd10;
$L__BB2_2:
	mul.wide.s32 	%rd15, %r37, 4;
	add.s64 	%rd16, %rd7, %rd15;
	add.s64 	%rd17, %rd6, %rd15;
	mul.wide.s32 	%rd18, %r35, 4;
	add.s64 	%rd19, %rd3, %rd18;
	add.s64 	%rd20, %rd4, %rd18;
	ld.global.f32 	%f1, [%rd20+-8];
	ld.global.u32 	%r17, [%rd2];
	cvt.rn.f32.s32 	%f2, %r17;
	fma.rn.f32 	%f3, %f1, %f2, 0f00000000;
	ld.global.u32 	%r18, [%rd1];
	cvt.rn.f32.s32 	%f4, %r18;
	fma.rn.f32 	%f5, %f1, %f4, 0f00000000;
	ld.global.f32 	%f6, [%rd20+-4];
	ld.global.u32 	%r19, [%rd2+4];
	cvt.rn.f32.s32 	%f7, %r19;
	fma.rn.f32 	%f8, %f6, %f7, %f3;
	ld.global.u32 	%r20, [%rd1+4];
	cvt.rn.f32.s32 	%f9, %r20;
	fma.rn.f32 	%f10, %f6, %f9, %f5;
	ld.global.f32 	%f11, [%rd20];
	ld.global.u32 	%r21, [%rd2+8];
	cvt.rn.f32.s32 	%f12, %r21;
	fma.rn.f32 	%f13, %f11, %f12, %f8;
	ld.global.u32 	%r22, [%rd1+8];
	cvt.rn.f32.s32 	%f14, %r22;
	fma.rn.f32 	%f15, %f11, %f14, %f10;
	add.s64 	%rd21, %rd20, %rd5;
	ld.global.f32 	%f16, [%rd21+-8];
	ld.global.u32 	%r23, [%rd2+12];
	cvt.rn.f32.s32 	%f17, %r23;
	fma.rn.f32 	%f18, %f16, %f17, %f13;
	ld.global.u32 	%r24, [%rd1+12];
	cvt.rn.f32.s32 	%f19, %r24;
	fma.rn.f32 	%f20, %f16, %f19, %f15;
	ld.global.f32 	%f21, [%rd21+-4];
	ld.global.u32 	%r25, [%rd2+16];
	cvt.rn.f32.s32 	%f22, %r25;
	fma.rn.f32 	%f23, %f21, %f22, %f18;
	ld.global.u32 	%r26, [%rd1+16];
	cvt.rn.f32.s32 	%f24, %r26;
	fma.rn.f32 	%f25, %f21, %f24, %f20;
	ld.global.f32 	%f26, [%rd21];
	ld.global.u32 	%r27, [%rd2+20];
	cvt.rn.f32.s32 	%f27, %r27;
	fma.rn.f32 	%f28, %f26, %f27, %f23;
	ld.global.u32 	%r28, [%rd1+20];
	cvt.rn.f32.s32 	%f29, %r28;
	fma.rn.f32 	%f30, %f26, %f29, %f25;
	ld.global.f32 	%f31, [%rd19];
	ld.global.u32 	%r29, [%rd2+24];
	cvt.rn.f32.s32 	%f32, %r29;
	fma.rn.f32 	%f33, %f31, %f32, %f28;
	ld.global.u32 	%r30, [%rd1+24];
	cvt.rn.f32.s32 	%f34, %r30;
	fma.rn.f32 	%f35, %f31, %f34, %f30;
	ld.global.f32 	%f36, [%rd19+4];
	ld.global.u32 	%r31, [%rd2+28];
	cvt.rn.f32.s32 	%f37, %r31;
	fma.rn.f32 	%f38, %f36, %f37, %f33;
	ld.global.u32 	%r32, [%rd1+28];
	cvt.rn.f32.s32 	%f39, %r32;
	fma.rn.f32 	%f40, %f36, %f39, %f35;
	ld.global.f32 	%f41, [%rd19+8];
	ld.global.u32 	%r33, [%rd2+32];
	cvt.rn.f32.s32 	%f42, %r33;
	fma.rn.f32 	%f43, %f41, %f42, %f38;
	ld.global.u32 	%r34, [%rd1+32];
	cvt.rn.f32.s32 	%f44, %r34;
	fma.rn.f32 	%f45, %f41, %f44, %f40;
	st.global.f32 	[%rd17], %f43;
	st.global.f32 	[%rd16], %f45;
	add.s32 	%r37, %r37, 1;
	add.s32 	%r36, %r36, 1;
	setp.ne.s32 	%p4, %r36, 0;
	add.s32 	%r35, %r35, 1;
	@%p4 bra 	$L__BB2_2;
$L__BB2_3:
	ret;

}


// ===== COMPILED SASS (sm_100) =====

	.target	sm_100

	.elftype	@"ET_EXEC"


//--------------------- .note.nv.tkinfo           --------------------------
	.section	.note.nv.tkinfo,"",@"SHT_NOTE"
	.sectionflags	@"SHF_NOTE_NV_TKINFO"
	.tkinfo
        /*0018*/ 	.word	0x00000002
        /*0030*/ 	.string	""
        /*0030*/ 	.string	"ptxas"
        /*0030*/ 	.string	"Cuda compilation tools, release 13.0, V13.0.88"
        /*0030*/ 	.string	"Build cuda_13.0.r13.0/compiler.36424714_0"
        /*0030*/ 	.string	"-arch sm_100 -m 64 "



//--------------------- .note.nv.cuinfo           --------------------------
	.section	.note.nv.cuinfo,"",@"SHT_NOTE"
	.sectionflags	@"SHF_NOTE_NV_CUINFO"
        /*0018*/ 	.short	0x0002
        /*001a*/ 	.short	0x0064
        /*001c*/ 	.short	0x0082
	.zero		2


//--------------------- .nv.info                  --------------------------
	.section	.nv.info,"",@"SHT_CUDA_INFO"
	.align	4


	//----- nvinfo : EIATTR_REGCOUNT
	.align		4
        /*0000*/ 	.byte	0x04, 0x2f
        /*0002*/ 	.short	(.L_1 - .L_0)
	.align		4
.L_0:
        /*0004*/ 	.word	index@(_Z12kernelStreamPfS_S_iiiiPiS0_i)
        /*0008*/ 	.word	0x00000020


	//----- nvinfo : EIATTR_FRAME_SIZE
	.align		4
.L_1:
        /*000c*/ 	.byte	0x04, 0x11
        /*000e*/ 	.short	(.L_3 - .L_2)
	.align		4
.L_2:
        /*0010*/ 	.word	index@(_Z12kernelStreamPfS_S_iiiiPiS0_i)
        /*0014*/ 	.word	0x00000000


	//----- nvinfo : EIATTR_REGCOUNT
	.align		4
.L_3:
        /*0018*/ 	.byte	0x04, 0x2f
        /*001a*/ 	.short	(.L_5 - .L_4)
	.align		4
.L_4:
        /*001c*/ 	.word	index@(_Z17kernelConvolucionPfS_S_iiiiPiS0_)
        /*0020*/ 	.word	0x00000020


	//----- nvinfo : EIATTR_FRAME_SIZE
	.align		4
.L_5:
        /*0024*/ 	.byte	0x04, 0x11
        /*0026*/ 	.short	(.L_7 - .L_6)
	.align		4
.L_6:
        /*0028*/ 	.word	index@(_Z17kernelConvolucionPfS_S_iiiiPiS0_)
        /*002c*/ 	.word	0x00000000


	//----- nvinfo : EIATTR_REGCOUNT
	.align		4
.L_7:
        /*0030*/ 	.byte	0x04, 0x2f
        /*0032*/ 	.short	(.L_9 - .L_8)
	.align		4
.L_8:
        /*0034*/ 	.word	index@(_Z10kernelFilaPfS_S_iiiiPiS0_)
        /*0038*/ 	.word	0x00000020


	//----- nvinfo : EIATTR_FRAME_SIZE
	.align		4
.L_9:
        /*003c*/ 	.byte	0x04, 0x11
        /*003e*/ 	.short	(.L_11 - .L_10)
	.align		4
.L_10:
        /*0040*/ 	.word	index@(_Z10kernelFilaPfS_S_iiiiPiS0_)
        /*0044*/ 	.word	0x00000000


	//----- nvinfo : EIATTR_MIN_STACK_SIZE
	.align		4
.L_11:
        /*0048*/ 	.byte	0x04, 0x12
        /*004a*/ 	.short	(.L_13 - .L_12)
	.align		4
.L_12:
        /*004c*/ 	.word	index@(_Z10kernelFilaPfS_S_iiiiPiS0_)
        /*0050*/ 	.word	0x00000000


	//----- nvinfo : EIATTR_MIN_STACK_SIZE
	.align		4
.L_13:
        /*0054*/ 	.byte	0x04, 0x12
        /*0056*/ 	.short	(.L_15 - .L_14)
	.align		4
.L_14:
        /*0058*/ 	.word	index@(_Z17kernelConvolucionPfS_S_iiiiPiS0_)
        /*005c*/ 	.word	0x00000000


	//----- nvinfo : EIATTR_MIN_STACK_SIZE
	.align		4
.L_15:
        /*0060*/ 	.byte	0x04, 0x12
        /*0062*/ 	.short	(.L_17 - .L_16)
	.align		4
.L_16:
        /*0064*/ 	.word	index@(_Z12kernelStreamPfS_S_iiiiPiS0_i)
        /*0068*/ 	.word	0x00000000
.L_17:


//--------------------- .nv.compat                --------------------------
	.section	.nv.compat,"",@"SHT_CUDA_COMPAT_INFO"
	.align	4
        /*0000*/ 	.byte	0x02, 0x09, 0x00, 0x00, 0x02, 0x02, 0x01, 0x00, 0x02, 0x05, 0x05, 0x00, 0x03, 0x07, 0x01, 0x01
        /*0010*/ 	.byte	0x02, 0x03, 0x00, 0x00, 0x02, 0x06, 0x01, 0x00, 0x04, 0x0b, 0x08, 0x00, 0x09, 0x00, 0x00, 0x00
        /*0020*/ 	.byte	0x00, 0x00, 0x00, 0x00


//--------------------- .nv.info._Z10kernelFilaPfS_S_iiiiPiS0_ --------------------------
	.section	.nv.info._Z10kernelFilaPfS_S_iiiiPiS0_,"",@"SHT_CUDA_INFO"
	.sectionflags	@""
	.align	4


	//----- nvinfo : EIATTR_CUDA_API_VERSION
	.align		4
        /*0000*/ 	.byte	0x04, 0x37
        /*0002*/ 	.short	(.L_19 - .L_18)
.L_18:
        /*0004*/ 	.word	0x00000082


	//----- nvinfo : EIATTR_KPARAM_INFO
	.align		4
.L_19:
        /*0008*/ 	.byte	0x04, 0x17
        /*000a*/ 	.short	(.L_21 - .L_20)
.L_20:
        /*000c*/ 	.word	0x00000000
        /*0010*/ 	.short	0x0008
        /*0012*/ 	.short	0x0030
        /*0014*/ 	.byte	0x00, 0xf5, 0x21, 0x00


	//----- nvinfo : EIATTR_KPARAM_INFO
	.align		4
.L_21:
        /*0018*/ 	.byte	0x04, 0x17
        /*001a*/ 	.short	(.L_23 - .L_22)
.L_22:
        /*001c*/ 	.word	0x00000000
        /*0020*/ 	.short	0x0007
        /*0022*/ 	.short	0x0028
        /*0024*/ 	.byte	0x00, 0xf5, 0x21, 0x00


	//----- nvinfo : EIATTR_KPARAM_INFO
	.align		4
.L_23:
        /*0028*/ 	.byte	0x04, 0x17
        /*002a*/ 	.short	(.L_25 - .L_24)
.L_24:
        /*002c*/ 	.word	0x00000000
        /*0030*/ 	.short	0x0006
        /*0032*/ 	.short	0x0024
        /*0034*/ 	.byte	0x00, 0xf0, 0x11, 0x00


	//----- nvinfo : EIATTR_KPARAM_INFO
	.align		4
.L_25:
        /*0038*/ 	.byte	0x04, 0x17
        /*003a*/ 	.short	(.L_27 - .L_26)
.L_26:
        /*003c*/ 	.word	0x00000000
        /*0040*/ 	.short	0x0005
        /*0042*/ 	.short	0x0020
        /*0044*/ 	.byte	0x00, 0xf0, 0x11, 0x00


	//----- nvinfo : EIATTR_KPARAM_INFO
	.align		4
.L_27:
        /*0048*/ 	.byte	0x04, 0x17
        /*004a*/ 	.short	(.L_29 - .L_28)
.L_28:
        /*004c*/ 	.word	0x00000000
        /*0050*/ 	.short	0x0004
        /*0052*/ 	.short	0x001c
        /*0054*/ 	.byte	0x00, 0xf0, 0x11, 0x00


	//----- nvinfo : EIATTR_KPARAM_INFO
	.align		4
.L_29:
        /*0058*/ 	.byte	0x04, 0x17
        /*005a*/ 	.short	(.L_31 - .L_30)
.L_30:
        /*005c*/ 	.word	0x00000000
        /*0060*/ 	.short	0x0003
        /*0062*/ 	.short	0x0018
        /*0064*/ 	.byte	0x00, 0xf0, 0x11, 0x00


	//----- nvinfo : EIATTR_KPARAM_INFO
	.align		4
.L_31:
        /*0068*/ 	.byte	0x04, 0x17
        /*006a*/ 	.short	(.L_33 - .L_32)
.L_32:
        /*006c*/ 	.word	0x00000000
        /*0070*/ 	.short	0x0002
        /*0072*/ 	.short	0x0010
        /*0074*/ 	.byte	0x00, 0xf5, 0x21, 0x00


	//----- nvinfo : EIATTR_KPARAM_INFO
	.align		4
.L_33:
        /*0078*/ 	.byte	0x04, 0x17
        /*007a*/ 	.short	(.L_35 - .L_34)
.L_34:
        /*007c*/ 	.word	0x00000000
        /*0080*/ 	.short	0x0001
        /*0082*/ 	.short	0x0008
        /*0084*/ 	.byte	0x00, 0xf5, 0x21, 0x00


	//----- nvinfo : EIATTR_KPARAM_INFO
	.align		4
.L_35:
        /*0088*/ 	.byte	0x04, 0x17
        /*008a*/ 	.short	(.L_37 - .L_36)
.L_36:
        /*008c*/ 	.word	0x00000000
        /*0090*/ 	.short	0x0000
        /*0092*/ 	.short	0x0000
        /*0094*/ 	.byte	0x00, 0xf5, 0x21, 0x00


	//----- nvinfo : EIATTR_SPARSE_MMA_MASK
	.align		4
.L_37:
        /*0098*/ 	.byte	0x03, 0x50
        /*009a*/ 	.short	0x0000


	//----- nvinfo : EIATTR_MAXREG_COUNT
	.align		4
        /*009c*/ 	.byte	0x03, 0x1b
        /*009e*/ 	.short	0x00ff


	//----- nvinfo : EIATTR_MERCURY_ISA_VERSION
	.align		4
        /*00a0*/ 	.byte	0x03, 0x5f
        /*00a2*/ 	.short	0x0101


	//----- nvinfo : EIATTR_VRC_CTA_INIT_COUNT
	.align		4
        /*00a4*/ 	.byte	0x02, 0x4a
	.zero		1
	.zero		1


	//----- nvinfo : EIATTR_EXIT_INSTR_OFFSETS
	.align		4
        /*00a8*/ 	.byte	0x04, 0x1c
        /*00aa*/ 	.short	(.L_39 - .L_38)


	//   ....[0]....
.L_38:
        /*00ac*/ 	.word	0x00000080


	//   ....[1]....
        /*00b0*/ 	.word	0x00000640


	//----- nvinfo : EIATTR_CBANK_PARAM_SIZE
	.align		4
.L_39:
        /*00b4*/ 	.byte	0x03, 0x19
        /*00b6*/ 	.short	0x0038


	//----- nvinfo : EIATTR_PARAM_CBANK
	.align		4
        /*00b8*/ 	.byte	0x04, 0x0a
        /*00ba*/ 	.short	(.L_41 - .L_40)
	.align		4
.L_40:
        /*00bc*/ 	.word	index@(.nv.constant0._Z10kernelFilaPfS_S_iiiiPiS0_)
        /*00c0*/ 	.short	0x0380
        /*00c2*/ 	.short	0x0038


	//----- nvinfo : EIATTR_SW_WAR
	.align		4
.L_41:
        /*00c4*/ 	.byte	0x04, 0x36
        /*00c6*/ 	.short	(.L_43 - .L_42)
.L_42:
        /*00c8*/ 	.word	0x00000008
.L_43:


//--------------------- .nv.info._Z17kernelConvolucionPfS_S_iiiiPiS0_ --------------------------
	.section	.nv.info._Z17kernelConvolucionPfS_S_iiiiPiS0_,"",@"SHT_CUDA_INFO"
	.sectionflags	@""
	.align	4


	//----- nvinfo : EIATTR_CUDA_API_VERSION
	.align		4
        /*0000*/ 	.byte	0x04, 0x37
        /*0002*/ 	.short	(.L_45 - .L_44)
.L_44:
        /*0004*/ 	.word	0x00000082


	//----- nvinfo : EIATTR_KPARAM_INFO
	.align		4
.L_45:
        /*0008*/ 	.byte	0x04, 0x17
        /*000a*/ 	.short	(.L_47 - .L_46)
.L_46:
        /*000c*/ 	.word	0x00000000
        /*0010*/ 	.short	0x0008
        /*0012*/ 	.short	0x0030
        /*0014*/ 	.byte	0x00, 0xf5, 0x21, 0x00


	//----- nvinfo : EIATTR_KPARAM_INFO
	.align		4
.L_47:
        /*0018*/ 	.byte	0x04, 0x17
        /*001a*/ 	.short	(.L_49 - .L_48)
.L_48:
        /*001c*/ 	.word	0x00000000
        /*0020*/ 	.short	0x0007
        /*0022*/ 	.short	0x0028
        /*0024*/ 	.byte	0x00, 0xf5, 0x21, 0x00


	//----- nvinfo : EIATTR_KPARAM_INFO
	.align		4
.L_49:
        /*0028*/ 	.byte	0x04, 0x17
        /*002a*/ 	.short	(.L_51 - .L_50)
.L_50:
        /*002c*/ 	.word	0x00000000
        /*0030*/ 	.short	0x0006
        /*0032*/ 	.short	0x0024
        /*0034*/ 	.byte	0x00, 0xf0, 0x11, 0x00


	//----- nvinfo : EIATTR_KPARAM_INFO
	.align		4
.L_51:
        /*0038*/ 	.byte	0x04, 0x17
        /*003a*/ 	.short	(.L_53 - .L_52)
.L_52:
        /*003c*/ 	.word	0x00000000
        /*0040*/ 	.short	0x0005
        /*0042*/ 	.short	0x0020
        /*0044*/ 	.byte	0x00, 0xf0, 0x11, 0x00


	//----- nvinfo : EIATTR_KPARAM_INFO
	.align		4
.L_53:
        /*0048*/ 	.byte	0x04, 0x17
        /*004a*/ 	.short	(.L_55 - .L_54)
.L_54:
        /*004c*/ 	.word	0x00000000
        /*0050*/ 	.short	0x0004
        /*0052*/ 	.short	0x001c
        /*0054*/ 	.byte	0x00, 0xf0, 0x11, 0x00


	//----- nvinfo : EIATTR_KPARAM_INFO
	.align		4
.L_55:
        /*0058*/ 	.byte	0x04, 0x17
        /*005a*/ 	.short	(.L_57 - .L_56)
.L_56:
        /*005c*/ 	.word	0x00000000
        /*0060*/ 	.short	0x0003
        /*0062*/ 	.short	0x0018
        /*0064*/ 	.byte	0x00, 0xf0, 0x11, 0x00


	//----- nvinfo : EIATTR_KPARAM_INFO
	.align		4
.L_57:
        /*0068*/ 	.byte	0x04, 0x17
        /*006a*/ 	.short	(.L_59 - .L_58)
.L_58:
        /*006c*/ 	.word	0x00000000
        /*0070*/ 	.short	0x0002
        /*0072*/ 	.short	0x0010
        /*0074*/ 	.byte	0x00, 0xf5, 0x21, 0x00


	//----- nvinfo : EIATTR_KPARAM_INFO
	.align		4
.L_59:
        /*0078*/ 	.byte	0x04, 0x17
        /*007a*/ 	.short	(.L_61 - .L_60)
.L_60:
        /*007c*/ 	.word	0x00000000
        /*0080*/ 	.short	0x0001
        /*0082*/ 	.short	0x0008
        /*0084*/ 	.byte	0x00, 0xf5, 0x21, 0x00


	//----- nvinfo : EIATTR_KPARAM_INFO
	.align		4
.L_61:
        /*0088*/ 	.byte	0x04, 0x17
        /*008a*/ 	.short	(.L_63 - .L_62)
.L_62:
        /*008c*/ 	.word	0x00000000
        /*0090*/ 	.short	0x0000
        /*0092*/ 	.short	0x0000
        /*0094*/ 	.byte	0x00, 0xf5, 0x21, 0x00


	//----- nvinfo : EIATTR_SPARSE_MMA_MASK
	.align		4
.L_63:
        /*0098*/ 	.byte	0x03, 0x50
        /*009a*/ 	.short	0x0000


	//----- nvinfo : EIATTR_MAXREG_COUNT
	.align		4
        /*009c*/ 	.byte	0x03, 0x1b
        /*009e*/ 	.short	0x00ff


	//----- nvinfo : EIATTR_MERCURY_ISA_VERSION
	.align		4
        /*00a0*/ 	.byte	0x03, 0x5f
        /*00a2*/ 	.short	0x0101


	//----- nvinfo : EIATTR_VRC_CTA_INIT_COUNT
	.align		4
        /*00a4*/ 	.byte	0x02, 0x4a
	.zero		1
	.zero		1


	//----- nvinfo : EIATTR_EXIT_INSTR_OFFSETS
	.align		4
        /*00a8*/ 	.byte	0x04, 0x1c
        /*00aa*/ 	.short	(.L_65 - .L_64)


	//   ....[0]....
.L_64:
        /*00ac*/ 	.word	0x00000080


	//   ....[1]....
        /*00b0*/ 	.word	0x000006e0


	//----- nvinfo : EIATTR_CBANK_PARAM_SIZE
	.align		4
.L_65:
        /*00b4*/ 	.byte	0x03, 0x19
        /*00b6*/ 	.short	0x0038


	//----- nvinfo : EIATTR_PARAM_CBANK
	.align		4
        /*00b8*/ 	.byte	0x04, 0x0a
        /*00ba*/ 	.short	(.L_67 - .L_66)
	.align		4
.L_66:
        /*00bc*/ 	.word	index@(.nv.constant0._Z17kernelConvolucionPfS_S_iiiiPiS0_)
        /*00c0*/ 	.short	0x0380
        /*00c2*/ 	.short	0x0038


	//----- nvinfo : EIATTR_SW_WAR
	.align		4
.L_67:
        /*00c4*/ 	.byte	0x04, 0x36
        /*00c6*/ 	.short	(.L_69 - .L_68)
.L_68:
        /*00c8*/ 	.word	0x00000008
.L_69:


//--------------------- .nv.info._Z12kernelStreamPfS_S_iiiiPiS0_i --------------------------
	.section	.nv.info._Z12kernelStreamPfS_S_iiiiPiS0_i,"",@"SHT_CUDA_INFO"
	.sectionflags	@""
	.align	4


	//----- nvinfo : EIATTR_CUDA_API_VERSION
	.align		4
        /*0000*/ 	.byte	0x04, 0x37
        /*0002*/ 	.short	(.L_71 - .L_70)
.L_70:
        /*0004*/ 	.word	0x00000082


	//----- nvinfo : EIATTR_KPARAM_INFO
	.align		4
.L_71:
        /*0008*/ 	.byte	0x04, 0x17
        /*000a*/ 	.short	(.L_73 - .L_72)
.L_72:
        /*000c*/ 	.word	0x00000000
        /*0010*/ 	.short	0x0009
        /*0012*/ 	.short	0x0038
        /*0014*/ 	.byte	0x00, 0xf0, 0x11, 0x00


	//----- nvinfo : EIATTR_KPARAM_INFO
	.align		4
.L_73:
        /*0018*/ 	.byte	0x04, 0x17
        /*001a*/ 	.short	(.L_75 - .L_74)
.L_74:
        /*001c*/ 	.word	0x00000000
        /*0020*/ 	.short	0x0008
        /*0022*/ 	.short	0x0030
        /*0024*/ 	.byte	0x00, 0xf5, 0x21, 0x00


	//----- nvinfo : EIATTR_KPARAM_INFO
	.align		4
.L_75:
        /*0028*/ 	.byte	0x04, 0x17
        /*002a*/ 	.short	(.L_77 - .L_76)
.L_76:
        /*002c*/ 	.word	0x00000000
        /*0030*/ 	.short	0x0007
        /*0032*/ 	.short	0x0028
        /*0034*/ 	.byte	0x00, 0xf5, 0x21, 0x00


	//----- nvinfo : EIATTR_KPARAM_INFO
	.align		4
.L_77:
        /*0038*/ 	.byte	0x04, 0x17
        /*003a*/ 	.short	(.L_79 - .L_78)
.L_78:
        /*003c*/ 	.word	0x00000000
        /*0040*/ 	.short	0x0006
        /*0042*/ 	.short	0x0024
        /*0044*/ 	.byte	0x00, 0xf0, 0x11, 0x00


	//----- nvinfo : EIATTR_KPARAM_INFO
	.align		4
.L_79:
        /*0048*/ 	.byte	0x04, 0x17
        /*004a*/ 	.short	(.L_81 - .L_80)
.L_80:
        /*004c*/ 	.word	0x00000000
        /*0050*/ 	.short	0x0005
        /*0052*/ 	.short	0x0020
        /*0054*/ 	.byte	0x00, 0xf0, 0x11, 0x00


	//----- nvinfo : EIATTR_KPARAM_INFO
	.align		4
.L_81:
        /*0058*/ 	.byte	0x04, 0x17
        /*005a*/ 	.short	(.L_83 - .L_82)
.L_82:
        /*005c*/ 	.word	0x00000000
        /*0060*/ 	.short	0x0004
        /*0062*/ 	.short	0x001c
        /*0064*/ 	.byte	0x00, 0xf0, 0x11, 0x00


	//----- nvinfo : EIATTR_KPARAM_INFO
	.align		4
.L_83:
        /*0068*/ 	.byte	0x04, 0x17
        /*006a*/ 	.short	(.L_85 - .L_84)
.L_84:
        /*006c*/ 	.word	0x00000000
        /*0070*/ 	.short	0x0003
        /*0072*/ 	.short	0x0018
        /*0074*/ 	.byte	0x00, 0xf0, 0x11, 0x00


	//----- nvinfo : EIATTR_KPARAM_INFO
	.align		4
.L_85:
        /*0078*/ 	.byte	0x04, 0x17
        /*007a*/ 	.short	(.L_87 - .L_86)
.L_86:
        /*007c*/ 	.word	0x00000000
        /*0080*/ 	.short	0x0002
        /*0082*/ 	.short	0x0010
        /*0084*/ 	.byte	0x00, 0xf5, 0x21, 0x00


	//----- nvinfo : EIATTR_KPARAM_INFO
	.align		4
.L_87:
        /*0088*/ 	.byte	0x04, 0x17
        /*008a*/ 	.short	(.L_89 - .L_88)
.L_88:
        /*008c*/ 	.word	0x00000000
        /*0090*/ 	.short	0x0001
        /*0092*/ 	.short	0x0008
        /*0094*/ 	.byte	0x00, 0xf5, 0x21, 0x00


	//----- nvinfo : EIATTR_KPARAM_INFO
	.align		4
.L_89:
        /*0098*/ 	.byte	0x04, 0x17
        /*009a*/ 	.short	(.L_91 - .L_90)
.L_90:
        /*009c*/ 	.word	0x00000000
        /*00a0*/ 	.short	0x0000
        /*00a2*/ 	.short	0x0000
        /*00a4*/ 	.byte	0x00, 0xf5, 0x21, 0x00


	//----- nvinfo : EIATTR_SPARSE_MMA_MASK
	.align		4
.L_91:
        /*00a8*/ 	.byte	0x03, 0x50
        /*00aa*/ 	.short	0x0000


	//----- nvinfo : EIATTR_MAXREG_COUNT
	.align		4
        /*00ac*/ 	.byte	0x03, 0x1b
        /*00ae*/ 	.short	0x00ff


	//----- nvinfo : EIATTR_MERCURY_ISA_VERSION
	.align		4
        /*00b0*/ 	.byte	0x03, 0x5f
        /*00b2*/ 	.short	0x0101


	//----- nvinfo : EIATTR_VRC_CTA_INIT_COUNT
	.align		4
        /*00b4*/ 	.byte	0x02, 0x4a
	.zero		1
	.zero		1


	//----- nvinfo : EIATTR_EXIT_INSTR_OFFSETS
	.align		4
        /*00b8*/ 	.byte	0x04, 0x1c
        /*00ba*/ 	.short	(.L_93 - .L_92)


	//   ....[0]....
.L_92:
        /*00bc*/ 	.word	0x00000070


	//   ....[1]....
        /*00c0*/ 	.word	0x000006e0


	//----- nvinfo : EIATTR_CBANK_PARAM_SIZE
	.align		4
.L_93:
        /*00c4*/ 	.byte	0x03, 0x19
        /*00c6*/ 	.short	0x003c


	//----- nvinfo : EIATTR_PARAM_CBANK
	.align		4
        /*00c8*/ 	.byte	0x04, 0x0a
        /*00ca*/ 	.short	(.L_95 - .L_94)
	.align		4
.L_94:
        /*00cc*/ 	.word	index@(.nv.constant0._Z12kernelStreamPfS_S_iiiiPiS0_i)
        /*00d0*/ 	.short	0x0380
        /*00d2*/ 	.short	0x003c


	//----- nvinfo : EIATTR_SW_WAR
	.align		4
.L_95:
        /*00d4*/ 	.byte	0x04, 0x36
        /*00d6*/ 	.short	(.L_97 - .L_96)
.L_96:
        /*00d8*/ 	.word	0x00000008
.L_97:


//--------------------- .nv.callgraph             --------------------------
	.section	.nv.callgraph,"",@"SHT_CUDA_CALLGRAPH"
	.align	4
	.sectionentsize	8
	.align		4
        /*0000*/ 	.word	0x00000000
	.align		4
        /*0004*/ 	.word	0xffffffff
	.align		4
        /*0008*/ 	.word	0x00000000
	.align		4
        /*000c*/ 	.word	0xfffffffe
	.align		4
        /*0010*/ 	.word	0x00000000
	.align		4
        /*0014*/ 	.word	0xfffffffd
	.align		4
        /*0018*/ 	.word	0x00000000
	.align		4
        /*001c*/ 	.word	0xfffffffc


//--------------------- .text._Z10kernelFilaPfS_S_iiiiPiS0_ --------------------------
	.section	.text._Z10kernelFilaPfS_S_iiiiPiS0_,"ax",@progbits
	.align	128
        .global         _Z10kernelFilaPfS_S_iiiiPiS0_
        .type           _Z10kernelFilaPfS_S_iiiiPiS0_,@function
        .size           _Z10kernelFilaPfS_S_iiiiPiS0_,(.L_x_4 - _Z10kernelFilaPfS_S_iiiiPiS0_)
        .other          _Z10kernelFilaPfS_S_iiiiPiS0_,@"STO_CUDA_ENTRY STV_DEFAULT"
_Z10kernelFilaPfS_S_iiiiPiS0_:
.text._Z10kernelFilaPfS_S_iiiiPiS0_:
[----:B------:R-:W-:Y:S01]  /*0000*/  LDC R1, c[0x0][0x37c] ;  /* 0x0000df00ff017b82 */ /* 0x000fe20000000800 */
[----:B------:R-:W0:Y:S07]  /*0010*/  S2R R13, SR_TID.X ;  /* 0x00000000000d7919 */ /* 0x000e2e0000002100 */
[----:B------:R-:W1:Y:S01]  /*0020*/  LDC.64 R14, c[0x0][0x3a0] ;  /* 0x0000e800ff0e7b82 */ /* 0x000e620000000a00 */
[----:B------:R-:W0:Y:S01]  /*0030*/  LDCU UR4, c[0x0][0x360] ;  /* 0x00006c00ff0477ac */ /* 0x000e220008000800 */
[----:B------:R-:W0:Y:S01]  /*0040*/  S2R R0, SR_CTAID.X ;  /* 0x0000000000007919 */ /* 0x000e220000002500 */
[----:B-1----:R-:W-:Y:S01]  /*0050*/  ISETP.GE.AND P0, PT, R15, 0x1, PT ;  /* 0x000000010f00780c */ /* 0x002fe20003f06270 */
[----:B0-----:R-:W-:-:S05]  /*0060*/  IMAD R13, R0, UR4, R13 ;  /* 0x00000004000d7c24 */ /* 0x001fca000f8e020d */
[----:B------:R-:W-:-:S13]  /*0070*/  ISETP.GE.OR P0, PT, R13, R14, !P0 ;  /* 0x0000000e0d00720c */ /* 0x000fda0004706670 */
[----:B------:R-:W-:Y:S05]  /*0080*/  @P0 EXIT ;  /* 0x000000000000094d */ /* 0x000fea0003800000 */
[----:B------:R-:W0:Y:S01]  /*0090*/  LDC R12, c[0x0][0x39c] ;  /* 0x0000e700ff0c7b82 */ /* 0x000e220000000800 */
[----:B------:R-:W1:Y:S01]  /*00a0*/  LDCU.64 UR4, c[0x0][0x380] ;  /* 0x00007000ff0477ac */ /* 0x000e620008000a00 */
[----:B------:R-:W-:Y:S01]  /*00b0*/  IMAD R14, R13, R15, RZ ;  /* 0x0000000f0d0e7224 */ /* 0x000fe200078e02ff */
[----:B------:R-:W-:Y:S01]  /*00c0*/  IADD3 R15, PT, PT, -R15, RZ, RZ ;  /* 0x000000ff0f0f7210 */ /* 0x000fe20007ffe1ff */
[----:B------:R-:W2:Y:S04]  /*00d0*/  LDCU.64 UR6, c[0x0][0x358] ;  /* 0x00006b00ff0677ac */ /* 0x000ea80008000a00 */
[----:B------:R-:W3:Y:S08]  /*00e0*/  LDC.64 R8, c[0x0][0x380] ;  /* 0x0000e000ff087b82 */ /* 0x000ef00000000a00 */
[----:B------:R-:W4:Y:S01]  /*00f0*/  LDC.64 R4, c[0x0][0x3a8] ;  /* 0x0000ea00ff047b82 */ /* 0x000f220000000a00 */
[----:B-1----:R-:W-:-:S04]  /*0100*/  UIADD3 UR4, UP0, UPT, UR4, 0x8, URZ ;  /* 0x0000000804047890 */ /* 0x002fc8000ff1e0ff */
[----:B------:R-:W-:-:S03]  /*0110*/  UIADD3.X UR5, UPT, UPT, URZ, UR5, URZ, UP0, !UPT ;  /* 0x00000005ff057290 */ /* 0x000fc600087fe4ff */
[----:B------:R-:W1:Y:S01]  /*0120*/  LDC.64 R6, c[0x0][0x3b0] ;  /* 0x0000ec00ff067b82 */ /* 0x000e620000000a00 */
[----:B0-----:R-:W-:Y:S02]  /*0130*/  IMAD R13, R13, R12, RZ ;  /* 0x0000000c0d0d7224 */ /* 0x001fe400078e02ff */
[----:B--23--:R-:W-:-:S07]  /*0140*/  IMAD.WIDE R8, R12, 0x8, R8 ;  /* 0x000000080c087825 */ /* 0x00cfce00078e0208 */
.L_x_0:
[----:B------:R-:W-:Y:S01]  /*0150*/  MOV R18, UR4 ;  /* 0x0000000400127c02 */ /* 0x000fe20008000f00 */
[----:B0---4-:R-:W2:Y:S01]  /*0160*/  LDG.E R3, desc[UR6][R4.64] ;  /* 0x0000000604037981 */ /* 0x011ea2000c1e1900 */
[----:B------:R-:W-:-:S03]  /*0170*/  MOV R19, UR5 ;  /* 0x0000000500137c02 */ /* 0x000fc60008000f00 */
[----:B-1----:R-:W3:Y:S01]  /*0180*/  LDG.E R28, desc[UR6][R6.64] ;  /* 0x00000006061c7981 */ /* 0x002ee2000c1e1900 */
[----:B------:R-:W-:-:S03]  /*0190*/  IMAD.WIDE R18, R13, 0x4, R18 ;  /* 0x000000040d127825 */ /* 0x000fc600078e0212 */
[----:B------:R-:W4:Y:S04]  /*01a0*/  LDG.E R27, desc[UR6][R4.64+0x4] ;  /* 0x00000406041b7981 */ /* 0x000f28000c1e1900 */
[----:B------:R-:W5:Y:S04]  /*01b0*/  LDG.E R0, desc[UR6][R18.64+-0x8] ;  /* 0xfffff80612007981 */ /* 0x000f68000c1e1900 */
[----:B------:R-:W5:Y:S04]  /*01c0*/  LDG.E R26, desc[UR6][R6.64+0x4] ;  /* 0x00000406061a7981 */ /* 0x000f68000c1e1900 */
[----:B------:R-:W5:Y:S04]  /*01d0*/  LDG.E R25, desc[UR6][R18.64+-0x4] ;  /* 0xfffffc0612197981 */ /* 0x000f68000c1e1900 */
[----:B------:R-:W5:Y:S04]  /*01e0*/  LDG.E R23, desc[UR6][R4.64+0x8] ;  /* 0x0000080604177981 */ /* 0x000f68000c1e1900 */
[----:B------:R-:W5:Y:S01]  /*01f0*/  LDG.E R22, desc[UR6][R6.64+0x8] ;  /* 0x0000080606167981 */ /* 0x000f62000c1e1900 */
[----:B------:R-:W-:-:S03]  /*0200*/  IMAD.WIDE R10, R12, 0x4, R18 ;  /* 0x000000040c0a7825 */ /* 0x000fc600078e0212 */
[----:B------:R-:W5:Y:S04]  /*0210*/  LDG.E R21, desc[UR6][R4.64+0xc] ;  /* 0x00000c0604157981 */ /* 0x000f68000c1e1900 */
[----:B------:R-:W5:Y:S04]  /*0220*/  LDG.E R24, desc[UR6][R6.64+0xc] ;  /* 0x00000c0606187981 */ /* 0x000f68000c1e1900 */
[----:B------:R0:W5:Y:S04]  /*0230*/  LDG.E R2, desc[UR6][R18.64] ;  /* 0x0000000612027981 */ /* 0x000168000c1e1900 */
[----:B------:R-:W5:Y:S04]  /*0240*/  LDG.E R20, desc[UR6][R10.64+-0x8] ;  /* 0xfffff8060a147981 */ /* 0x000f68000c1e1900 */
[----:B------:R-:W5:Y:S04]  /*0250*/  LDG.E R17, desc[UR6][R4.64+0x10] ;  /* 0x0000100604117981 */ /* 0x000f68000c1e1900 */
[----:B------:R-:W5:Y:S04]  /*0260*/  LDG.E R16, desc[UR6][R10.64+-0x4] ;  /* 0xfffffc060a107981 */ /* 0x000f68000c1e1900 */
[----:B------:R1:W5:Y:S01]  /*0270*/  LDG.E R10, desc[UR6][R10.64] ;  /* 0x000000060a0a7981 */ /* 0x000362000c1e1900 */
[----:B--2---:R-:W-:-:S02]  /*0280*/  I2FP.F32.S32 R29, R3 ;  /* 0x00000003001d7245 */ /* 0x004fc40000201400 */
[----:B---3--:R-:W-:Y:S02]  /*0290*/  I2FP.F32.S32 R3, R28 ;  /* 0x0000001c00037245 */ /* 0x008fe40000201400 */
[----:B----4-:R-:W-:Y:S01]  /*02a0*/  I2FP.F32.S32 R27, R27 ;  /* 0x0000001b001b7245 */ /* 0x010fe20000201400 */
[C---:B-----5:R-:W-:Y:S02]  /*02b0*/  FFMA R28, R0.reuse, R29, RZ ;  /* 0x0000001d001c7223 */ /* 0x060fe400000000ff */
[----:B0-----:R-:W-:Y:S02]  /*02c0*/  FFMA R18, R0, R3, RZ ;  /* 0x0000000300127223 */ /* 0x001fe400000000ff */
[----:B------:R-:W2:Y:S01]  /*02d0*/  LDG.E R0, desc[UR6][R6.64+0x10] ;  /* 0x0000100606007981 */ /* 0x000ea2000c1e1900 */
[----:B------:R-:W-:-:S03]  /*02e0*/  I2FP.F32.S32 R19, R26 ;  /* 0x0000001a00137245 */ /* 0x000fc60000201400 */
[----:B------:R-:W3:Y:S01]  /*02f0*/  LDG.E R26, desc[UR6][R4.64+0x20] ;  /* 0x00002006041a7981 */ /* 0x000ee2000c1e1900 */
[C---:B------:R-:W-:Y:S01]  /*0300*/  FFMA R3, R25.reuse, R27, R28 ;  /* 0x0000001b19037223 */ /* 0x040fe2000000001c */
[----:B------:R-:W-:Y:S02]  /*0310*/  FFMA R25, R25, R19, R18 ;  /* 0x0000001319197223 */ /* 0x000fe40000000012 */
[----:B------:R-:W4:Y:S04]  /*0320*/  LDG.E R18, desc[UR6][R4.64+0x14] ;  /* 0x0000140604127981 */ /* 0x000f28000c1e1900 */
[----:B------:R-:W5:Y:S01]  /*0330*/  LDG.E R19, desc[UR6][R6.64+0x14] ;  /* 0x0000140606137981 */ /* 0x000f62000c1e1900 */
[----:B------:R-:W-:Y:S02]  /*0340*/  I2FP.F32.S32 R23, R23 ;  /* 0x0000001700177245 */ /* 0x000fe40000201400 */
[----:B------:R-:W-:Y:S01]  /*0350*/  I2FP.F32.S32 R22, R22 ;  /* 0x0000001600167245 */ /* 0x000fe20000201400 */
[----:B------:R-:W3:Y:S01]  /*0360*/  LDG.E R28, desc[UR6][R6.64+0x20] ;  /* 0x00002006061c7981 */ /* 0x000ee2000c1e1900 */
[----:B------:R-:W-:-:S03]  /*0370*/  I2FP.F32.S32 R29, R21 ;  /* 0x00000015001d7245 */ /* 0x000fc60000201400 */
[----:B------:R-:W3:Y:S01]  /*0380*/  LDG.E R21, desc[UR6][R4.64+0x18] ;  /* 0x0000180604157981 */ /* 0x000ee2000c1e1900 */
[----:B------:R-:W-:Y:S01]  /*0390*/  I2FP.F32.S32 R24, R24 ;  /* 0x0000001800187245 */ /* 0x000fe20000201400 */
[C---:B------:R-:W-:Y:S01]  /*03a0*/  FFMA R23, R2.reuse, R23, R3 ;  /* 0x0000001702177223 */ /* 0x040fe20000000003 */
[----:B------:R-:W-:Y:S01]  /*03b0*/  FFMA R25, R2, R22, R25 ;  /* 0x0000001602197223 */ /* 0x000fe20000000019 */
[----:B------:R-:W-:-:S04]  /*03c0*/  IMAD.WIDE R2, R13, 0x4, R8 ;  /* 0x000000040d027825 */ /* 0x000fc800078e0208 */
[C---:B------:R-:W-:Y:S01]  /*03d0*/  FFMA R29, R20.reuse, R29, R23 ;  /* 0x0000001d141d7223 */ /* 0x040fe20000000017 */
[----:B------:R-:W-:Y:S01]  /*03e0*/  FFMA R27, R20, R24, R25 ;  /* 0x00000018141b7223 */ /* 0x000fe20000000019 */
[----:B------:R-:W3:Y:S04]  /*03f0*/  LDG.E R23, desc[UR6][R4.64+0x1c] ;  /* 0x00001c0604177981 */ /* 0x000ee8000c1e1900 */
[----:B------:R-:W3:Y:S01]  /*0400*/  LDG.E R20, desc[UR6][R6.64+0x18] ;  /* 0x0000180606147981 */ /* 0x000ee2000c1e1900 */
[----:B-1----:R-:W-:-:S03]  /*0410*/  I2FP.F32.S32 R11, R17 ;  /* 0x00000011000b7245 */ /* 0x002fc60000201400 */
[----:B------:R-:W3:Y:S04]  /*0420*/  LDG.E R22, desc[UR6][R2.64] ;  /* 0x0000000602167981 */ /* 0x000ee8000c1e1900 */
[----:B------:R-:W3:Y:S04]  /*0430*/  LDG.E R25, desc[UR6][R6.64+0x1c] ;  /* 0x00001c0606197981 */ /* 0x000ee8000c1e1900 */
[----:B------:R-:W3:Y:S04]  /*0440*/  LDG.E R17, desc[UR6][R2.64+0x4] ;  /* 0x0000040602117981 */ /* 0x000ee8000c1e1900 */
[----:B------:R0:W3:Y:S01]  /*0450*/  LDG.E R24, desc[UR6][R2.64+0x8] ;  /* 0x0000080602187981 */ /* 0x0000e2000c1e1900 */
[----:B------:R-:W-:Y:S01]  /*0460*/  FFMA R29, R16, R11, R29 ;  /* 0x0000000b101d7223 */ /* 0x000fe2000000001d */
[----:B0-----:R-:W0:Y:S01]  /*0470*/  LDC.64 R2, c[0x0][0x388] ;  /* 0x0000e200ff027b82 */ /* 0x001e220000000a00 */
[----:B------:R-:W-:-:S04]  /*0480*/  IADD3 R15, PT, PT, R15, 0x1, RZ ;  /* 0x000000010f0f7810 */ /* 0x000fc80007ffe0ff */
[----:B------:R-:W-:Y:S02]  /*0490*/  ISETP.NE.AND P0, PT, R15, RZ, PT ;  /* 0x000000ff0f00720c */ /* 0x000fe40003f05270 */
[----:B------:R-:W-:Y:S01]  /*04a0*/  IADD3 R13, PT, PT, R13, 0x1, RZ ;  /* 0x000000010d0d7810 */ /* 0x000fe20007ffe0ff */
[----:B0-----:R-:W-:Y:S01]  /*04b0*/  IMAD.WIDE R2, R14, 0x4, R2 ;  /* 0x000000040e027825 */ /* 0x001fe200078e0202 */
[----:B--2---:R-:W-:-:S05]  /*04c0*/  I2FP.F32.S32 R0, R0 ;  /* 0x0000000000007245 */ /* 0x004fca0000201400 */
[----:B------:R-:W-:Y:S01]  /*04d0*/  FFMA R27, R16, R0, R27 ;  /* 0x00000000101b7223 */ /* 0x000fe2000000001b */
[----:B----4-:R-:W-:Y:S02]  /*04e0*/  I2FP.F32.S32 R18, R18 ;  /* 0x0000001200127245 */ /* 0x010fe40000201400 */
[----:B-----5:R-:W-:-:S03]  /*04f0*/  I2FP.F32.S32 R0, R19 ;  /* 0x0000001300007245 */ /* 0x020fc60000201400 */
[C---:B------:R-:W-:Y:S02]  /*0500*/  FFMA R29, R10.reuse, R18, R29 ;  /* 0x000000120a1d7223 */ /* 0x040fe4000000001d */
[----:B------:R-:W-:Y:S02]  /*0510*/  FFMA R19, R10, R0, R27 ;  /* 0x000000000a137223 */ /* 0x000fe4000000001b */
[----:B------:R-:W0:Y:S01]  /*0520*/  LDC.64 R10, c[0x0][0x390] ;  /* 0x0000e400ff0a7b82 */ /* 0x000e220000000a00 */
[----:B---3--:R-:W-:Y:S02]  /*0530*/  I2FP.F32.S32 R21, R21 ;  /* 0x0000001500157245 */ /* 0x008fe40000201400 */
[----:B------:R-:W-:Y:S02]  /*0540*/  I2FP.F32.S32 R26, R26 ;  /* 0x0000001a001a7245 */ /* 0x000fe40000201400 */
[----:B------:R-:W-:Y:S02]  /*0550*/  I2FP.F32.S32 R28, R28 ;  /* 0x0000001c001c7245 */ /* 0x000fe40000201400 */
[----:B------:R-:W-:-:S02]  /*0560*/  I2FP.F32.S32 R23, R23 ;  /* 0x0000001700177245 */ /* 0x000fc40000201400 */
[----:B------:R-:W-:Y:S01]  /*0570*/  I2FP.F32.S32 R20, R20 ;  /* 0x0000001400147245 */ /* 0x000fe20000201400 */
[----:B------:R-:W-:-:S04]  /*0580*/  FFMA R0, R22, R21, R29 ;  /* 0x0000001516007223 */ /* 0x000fc8000000001d */
[----:B------:R-:W-:Y:S01]  /*0590*/  FFMA R20, R22, R20, R19 ;  /* 0x0000001416147223 */ /* 0x000fe20000000013 */
[----:B------:R-:W-:Y:S01]  /*05a0*/  I2FP.F32.S32 R25, R25 ;  /* 0x0000001900197245 */ /* 0x000fe20000201400 */
[----:B------:R-:W-:-:S04]  /*05b0*/  FFMA R23, R17, R23, R0 ;  /* 0x0000001711177223 */ /* 0x000fc80000000000 */
[----:B------:R-:W-:Y:S01]  /*05c0*/  FFMA R25, R17, R25, R20 ;  /* 0x0000001911197223 */ /* 0x000fe20000000014 */
[----:B0-----:R-:W-:-:S04]  /*05d0*/  IMAD.WIDE R10, R14, 0x4, R10 ;  /* 0x000000040e0a7825 */ /* 0x001fc800078e020a */
[C---:B------:R-:W-:Y:S01]  /*05e0*/  FFMA R23, R24.reuse, R26, R23 ;  /* 0x0000001a18177223 */ /* 0x040fe20000000017 */
[----:B------:R-:W-:-:S04]  /*05f0*/  FFMA R25, R24, R28, R25 ;  /* 0x0000001c18197223 */ /* 0x000fc80000000019 */
[----:B------:R0:W-:Y:S01]  /*0600*/  STG.E desc[UR6][R2.64], R23 ;  /* 0x0000001702007986 */ /* 0x0001e2000c101906 */
[----:B------:R-:W-:-:S03]  /*0610*/  IADD3 R14, PT, PT, R14, 0x1, RZ ;  /* 0x000000010e0e7810 */ /* 0x000fc60007ffe0ff */
[----:B------:R0:W-:Y:S01]  /*0620*/  STG.E desc[UR6][R10.64], R25 ;  /* 0x000000190a007986 */ /* 0x0001e2000c101906 */
[----:B------:R-:W-:Y:S05]  /*0630*/  @P0 BRA `(.L_x_0) ;  /* 0xfffffff800c40947 */ /* 0x000fea000383ffff */
[----:B------:R-:W-:Y:S05]  /*0640*/  EXIT ;  /* 0x000000000000794d */ /* 0x000fea0003800000 */
.L_x_1:
[----:B------:R-:W-:-:S00]  /*0650*/  BRA `(.L_x_1) ;  /* 0xfffffffc00fc7947 */ /* 0x000fc0000383ffff */
[----:B------:R-:W-:-:S00]  /*0660*/  NOP ;  /* 0x0000000000007918 */ /* 0x000fc00000000000 */
        /* <DEDUP_REMOVED lines=9> */
.L_x_4:


//--------------------- .text._Z17kernelConvolucionPfS_S_iiiiPiS0_ --------------------------
	.section	.text._Z17kernelConvolucionPfS_S_iiiiPiS0_,"ax",@progbits
	.align	128
        .global         _Z17kernelConvolucionPfS_S_iiiiPiS0_
        .type           _Z17kernelConvolucionPfS_S_iiiiPiS0_,@function
        .size           _Z17kernelConvolucionPfS_S_iiiiPiS0_,(.L_x_5 - _Z17kernelConvolucionPfS_S_iiiiPiS0_)
        .other          _Z17kernelConvolucionPfS_S_iiiiPiS0_,@"STO_CUDA_ENTRY STV_DEFAULT"
_Z17kernelConvolucionPfS_S_iiiiPiS0_:
.text._Z17kernelConvolucionPfS_S_iiiiPiS0_:
[----:B------:R-:W-:Y:S01]  /*0000*/  LDC R1, c[0x0][0x37c] ;  /* 0x0000df00ff017b82 */ /* 0x000fe20000000800 */
[----:B------:R-:W0:Y:S07]  /*0010*/  S2R R12, SR_TID.X ;  /* 0x00000000000c7919 */ /* 0x000e2e0000002100 */
[----:B------:R-:W1:Y:S01]  /*0020*/  LDC.64 R2, c[0x0][0x3a0] ;  /* 0x0000e800ff027b82 */ /* 0x000e620000000a00 */
[----:B------:R-:W0:Y:S01]  /*0030*/  LDCU UR4, c[0x0][0x360] ;  /* 0x00006c00ff0477ac */ /* 0x000e220008000800 */
[----:B------:R-:W0:Y:S02]  /*0040*/  S2R R5, SR_CTAID.X ;  /* 0x0000000000057919 */ /* 0x000e240000002500 */
[----:B0-----:R-:W-:-:S02]  /*0050*/  IMAD R12, R5, UR4, R12 ;  /* 0x00000004050c7c24 */ /* 0x001fc4000f8e020c */
[----:B-1----:R-:W-:-:S05]  /*0060*/  IMAD R5, R3, R2, RZ ;  /* 0x0000000203057224 */ /* 0x002fca00078e02ff */
[----:B------:R-:W-:-:S13]  /*0070*/  ISETP.GE.AND P0, PT, R12, R5, PT ;  /* 0x000000050c00720c */ /* 0x000fda0003f06270 */
[----:B------:R-:W-:Y:S05]  /*0080*/  @P0 EXIT ;  /* 0x000000000000094d */ /* 0x000fea0003800000 */
[----:B------:R-:W-:Y:S01]  /*0090*/  IABS R7, R3 ;  /* 0x0000000300077213 */ /* 0x000fe20000000000 */
[----:B------:R-:W0:Y:S01]  /*00a0*/  LDC.64 R18, c[0x0][0x380] ;  /* 0x0000e000ff127b82 */ /* 0x000e220000000a00 */
[----:B------:R-:W-:Y:S01]  /*00b0*/  IABS R6, R12 ;  /* 0x0000000c00067213 */ /* 0x000fe20000000000 */
[----:B------:R-:W1:Y:S01]  /*00c0*/  LDCU.64 UR4, c[0x0][0x358] ;  /* 0x00006b00ff0477ac */ /* 0x000e620008000a00 */
[----:B------:R-:W2:Y:S05]  /*00d0*/  I2F.RP R0, R7 ;  /* 0x0000000700007306 */ /* 0x000eaa0000209400 */
[----:B------:R-:W3:Y:S03]  /*00e0*/  LDC R23, c[0x0][0x39c] ;  /* 0x0000e700ff177b82 */ /* 0x000ee60000000800 */
[----:B--2---:R-:W2:Y:S02]  /*00f0*/  MUFU.RCP R0, R0 ;  /* 0x0000000000007308 */ /* 0x004ea40000001000 */
[----:B--2---:R-:W-:-:S06]  /*0100*/  IADD3 R4, PT, PT, R0, 0xffffffe, RZ ;  /* 0x0ffffffe00047810 */ /* 0x004fcc0007ffe0ff */
[----:B------:R2:W4:Y:S02]  /*0110*/  F2I.FTZ.U32.TRUNC.NTZ R5, R4 ;  /* 0x0000000400057305 */ /* 0x000524000021f000 */
[----:B--2---:R-:W-:Y:S01]  /*0120*/  IMAD.MOV.U32 R4, RZ, RZ, RZ ;  /* 0x000000ffff047224 */ /* 0x004fe200078e00ff */
[----:B----4-:R-:W-:-:S05]  /*0130*/  IADD3 R2, PT, PT, RZ, -R5, RZ ;  /* 0x80000005ff027210 */ /* 0x010fca0007ffe0ff */
[----:B------:R-:W-:-:S04]  /*0140*/  IMAD R9, R2, R7, RZ ;  /* 0x0000000702097224 */ /* 0x000fc800078e02ff */
[----:B------:R-:W-:Y:S02]  /*0150*/  IMAD.HI.U32 R5, R5, R9, R4 ;  /* 0x0000000905057227 */ /* 0x000fe400078e0004 */
[----:B------:R-:W1:Y:S04]  /*0160*/  LDC.64 R8, c[0x0][0x3a8] ;  /* 0x0000ea00ff087b82 */ /* 0x000e680000000a00 */
[----:B------:R-:W-:-:S04]  /*0170*/  IMAD.HI.U32 R2, R5, R6, RZ ;  /* 0x0000000605027227 */ /* 0x000fc800078e00ff */
[----:B------:R-:W2:Y:S01]  /*0180*/  LDC.64 R4, c[0x0][0x3b0] ;  /* 0x0000ec00ff047b82 */ /* 0x000ea20000000a00 */
[----:B------:R-:W-:-:S05]  /*0190*/  IADD3 R0, PT, PT, -R2, RZ, RZ ;  /* 0x000000ff02007210 */ /* 0x000fca0007ffe1ff */
[----:B------:R-:W-:-:S05]  /*01a0*/  IMAD R0, R7, R0, R6 ;  /* 0x0000000007007224 */ /* 0x000fca00078e0206 */
[----:B------:R-:W-:Y:S01]  /*01b0*/  ISETP.GT.U32.AND P2, PT, R7, R0, PT ;  /* 0x000000000700720c */ /* 0x000fe20003f44070 */
[----:B-1----:R-:W4:Y:S04]  /*01c0*/  LDG.E R17, desc[UR4][R8.64+0x4] ;  /* 0x0000040408117981 */ /* 0x002f28000c1e1900 */
[----:B------:R-:W5:Y:S08]  /*01d0*/  LDG.E R13, desc[UR4][R8.64+0x8] ;  /* 0x00000804080d7981 */ /* 0x000f70000c1e1900 */
[----:B------:R-:W-:Y:S01]  /*01e0*/  @!P2 IMAD.IADD R0, R0, 0x1, -R7 ;  /* 0x000000010000a824 */ /* 0x000fe200078e0a07 */
[----:B------:R-:W-:Y:S01]  /*01f0*/  @!P2 IADD3 R2, PT, PT, R2, 0x1, RZ ;  /* 0x000000010202a810 */ /* 0x000fe20007ffe0ff */
[----:B--2---:R-:W2:Y:S01]  /*0200*/  LDG.E R20, desc[UR4][R4.64+0x4] ;  /* 0x0000040404147981 */ /* 0x004ea2000c1e1900 */
[----:B------:R-:W-:-:S02]  /*0210*/  ISETP.NE.AND P2, PT, R3, RZ, PT ;  /* 0x000000ff0300720c */ /* 0x000fc40003f45270 */
[----:B------:R-:W-:Y:S01]  /*0220*/  ISETP.GE.U32.AND P0, PT, R0, R7, PT ;  /* 0x000000070000720c */ /* 0x000fe20003f06070 */
[----:B------:R-:W5:Y:S01]  /*0230*/  LDG.E R14, desc[UR4][R4.64+0x8] ;  /* 0x00000804040e7981 */ /* 0x000f62000c1e1900 */
[----:B------:R-:W-:-:S03]  /*0240*/  LOP3.LUT R0, R12, R3, RZ, 0x3c, !PT ;  /* 0x000000030c007212 */ /* 0x000fc600078e3cff */
[----:B------:R-:W5:Y:S01]  /*0250*/  LDG.E R15, desc[UR4][R8.64+0xc] ;  /* 0x00000c04080f7981 */ /* 0x000f62000c1e1900 */
[----:B------:R-:W-:-:S03]  /*0260*/  ISETP.GE.AND P1, PT, R0, RZ, PT ;  /* 0x000000ff0000720c */ /* 0x000fc60003f26270 */
[----:B------:R-:W5:Y:S04]  /*0270*/  LDG.E R16, desc[UR4][R4.64+0xc] ;  /* 0x00000c0404107981 */ /* 0x000f68000c1e1900 */
[----:B------:R-:W-:Y:S01]  /*0280*/  @P0 VIADD R2, R2, 0x1 ;  /* 0x0000000102020836 */ /* 0x000fe20000000000 */
[----:B------:R-:W5:Y:S04]  /*0290*/  LDG.E R10, desc[UR4][R8.64+0x10] ;  /* 0x00001004080a7981 */ /* 0x000f68000c1e1900 */
[----:B------:R-:W5:Y:S01]  /*02a0*/  LDG.E R22, desc[UR4][R4.64+0x18] ;  /* 0x0000180404167981 */ /* 0x000f62000c1e1900 */
[----:B------:R-:W-:-:S02]  /*02b0*/  @!P1 IADD3 R2, PT, PT, -R2, RZ, RZ ;  /* 0x000000ff02029210 */ /* 0x000fc40007ffe1ff */
[----:B------:R-:W-:Y:S01]  /*02c0*/  @!P2 LOP3.LUT R2, RZ, R3, RZ, 0x33, !PT ;  /* 0x00000003ff02a212 */ /* 0x000fe200078e33ff */
[----:B------:R-:W5:Y:S03]  /*02d0*/  LDG.E R26, desc[UR4][R4.64+0x1c] ;  /* 0x00001c04041a7981 */ /* 0x000f66000c1e1900 */
[----:B------:R-:W-:Y:S01]  /*02e0*/  LEA R3, R2, R12, 0x1 ;  /* 0x0000000c02037211 */ /* 0x000fe200078e08ff */
[----:B------:R-:W5:Y:S04]  /*02f0*/  LDG.E R25, desc[UR4][R8.64+0x20] ;  /* 0x0000200408197981 */ /* 0x000f68000c1e1900 */
[----:B------:R-:W4:Y:S01]  /*0300*/  LDG.E R2, desc[UR4][R8.64] ;  /* 0x0000000408027981 */ /* 0x000f22000c1e1900 */
[----:B0-----:R-:W-:-:S03]  /*0310*/  IMAD.WIDE R18, R3, 0x4, R18 ;  /* 0x0000000403127825 */ /* 0x001fc600078e0212 */
[----:B------:R-:W2:Y:S04]  /*0320*/  LDG.E R3, desc[UR4][R4.64] ;  /* 0x0000000404037981 */ /* 0x000ea8000c1e1900 */
[----:B------:R-:W5:Y:S04]  /*0330*/  LDG.E R0, desc[UR4][R18.64] ;  /* 0x0000000412007981 */ /* 0x000f68000c1e1900 */
[----:B------:R-:W5:Y:S01]  /*0340*/  LDG.E R28, desc[UR4][R18.64+0x4] ;  /* 0x00000404121c7981 */ /* 0x000f62000c1e1900 */
[----:B---3--:R-:W-:-:S03]  /*0350*/  IMAD.WIDE R6, R23, 0x4, R18 ;  /* 0x0000000417067825 */ /* 0x008fc600078e0212 */
[----:B------:R-:W3:Y:S04]  /*0360*/  LDG.E R11, desc[UR4][R18.64+0x8] ;  /* 0x00000804120b7981 */ /* 0x000ee8000c1e1900 */
[----:B------:R-:W3:Y:S04]  /*0370*/  LDG.E R24, desc[UR4][R6.64+0x8] ;  /* 0x0000080406187981 */ /* 0x000ee8000c1e1900 */
[----:B------:R-:W3:Y:S04]  /*0380*/  LDG.E R18, desc[UR4][R8.64+0x14] ;  /* 0x0000140408127981 */ /* 0x000ee8000c1e1900 */
[----:B------:R-:W3:Y:S01]  /*0390*/  LDG.E R19, desc[UR4][R4.64+0x14] ;  /* 0x0000140404137981 */ /* 0x000ee2000c1e1900 */
[----:B----4-:R-:W-:-:S02]  /*03a0*/  I2FP.F32.S32 R21, R2 ;  /* 0x0000000200157245 */ /* 0x010fc40000201400 */
[----:B--2---:R-:W-:Y:S02]  /*03b0*/  I2FP.F32.S32 R3, R3 ;  /* 0x0000000300037245 */ /* 0x004fe40000201400 */
[----:B------:R-:W-:Y:S02]  /*03c0*/  I2FP.F32.S32 R2, R17 ;  /* 0x0000001100027245 */ /* 0x000fe40000201400 */
[----:B------:R-:W2:Y:S01]  /*03d0*/  LDG.E R17, desc[UR4][R6.64] ;  /* 0x0000000406117981 */ /* 0x000ea2000c1e1900 */
[C---:B-----5:R-:W-:Y:S01]  /*03e0*/  FFMA R29, R0.reuse, R21, RZ ;  /* 0x00000015001d7223 */ /* 0x060fe200000000ff */
[----:B------:R-:W-:Y:S01]  /*03f0*/  FFMA R3, R0, R3, RZ ;  /* 0x0000000300037223 */ /* 0x000fe200000000ff */
[----:B------:R-:W-:Y:S01]  /*0400*/  I2FP.F32.S32 R0, R20 ;  /* 0x0000001400007245 */ /* 0x000fe20000201400 */
[----:B------:R-:W4:Y:S01]  /*0410*/  LDG.E R21, desc[UR4][R4.64+0x10] ;  /* 0x0000100404157981 */ /* 0x000f22000c1e1900 */
[----:B------:R-:W-:-:S03]  /*0420*/  FFMA R29, R28, R2, R29 ;  /* 0x000000021c1d7223 */ /* 0x000fc6000000001d */
[----:B------:R-:W5:Y:S01]  /*0430*/  LDG.E R20, desc[UR4][R6.64+0x4] ;  /* 0x0000040406147981 */ /* 0x000f62000c1e1900 */
[----:B------:R-:W-:Y:S01]  /*0440*/  FFMA R28, R28, R0, R3 ;  /* 0x000000001c1c7223 */ /* 0x000fe20000000003 */
[----:B------:R-:W-:Y:S02]  /*0450*/  IMAD.WIDE R2, R23, 0x4, R6 ;  /* 0x0000000417027825 */ /* 0x000fe400078e0206 */
[----:B------:R-:W5:Y:S04]  /*0460*/  LDG.E R0, desc[UR4][R8.64+0x18] ;  /* 0x0000180408007981 */ /* 0x000f68000c1e1900 */
[----:B------:R-:W5:Y:S04]  /*0470*/  LDG.E R23, desc[UR4][R8.64+0x1c] ;  /* 0x00001c0408177981 */ /* 0x000f68000c1e1900 */
[----:B------:R-:W5:Y:S04]  /*0480*/  LDG.E R27, desc[UR4][R2.64] ;  /* 0x00000004021b7981 */ /* 0x000f68000c1e1900 */
[----:B------:R0:W5:Y:S04]  /*0490*/  LDG.E R6, desc[UR4][R4.64+0x20] ;  /* 0x0000200404067981 */ /* 0x000168000c1e1900 */
[----:B------:R-:W5:Y:S04]  /*04a0*/  LDG.E R7, desc[UR4][R2.64+0x4] ;  /* 0x0000040402077981 */ /* 0x000f68000c1e1900 */
[----:B------:R1:W5:Y:S01]  /*04b0*/  LDG.E R8, desc[UR4][R2.64+0x8] ;  /* 0x0000080402087981 */ /* 0x000362000c1e1900 */
[----:B------:R-:W-:Y:S01]  /*04c0*/  I2FP.F32.S32 R13, R13 ;  /* 0x0000000d000d7245 */ /* 0x000fe20000201400 */
[----:B0-----:R-:W0:Y:S01]  /*04d0*/  LDC.64 R4, c[0x0][0x388] ;  /* 0x0000e200ff047b82 */ /* 0x001e220000000a00 */
[----:B------:R-:W-:-:S02]  /*04e0*/  I2FP.F32.S32 R9, R14 ;  /* 0x0000000e00097245 */ /* 0x000fc40000201400 */
[----:B------:R-:W-:Y:S01]  /*04f0*/  I2FP.F32.S32 R15, R15 ;  /* 0x0000000f000f7245 */ /* 0x000fe20000201400 */
[C---:B---3--:R-:W-:Y:S01]  /*0500*/  FFMA R14, R11.reuse, R13, R29 ;  /* 0x0000000d0b0e7223 */ /* 0x048fe2000000001d */
[----:B------:R-:W-:Y:S01]  /*0510*/  I2FP.F32.S32 R13, R16 ;  /* 0x00000010000d7245 */ /* 0x000fe20000201400 */
[----:B------:R-:W-:Y:S01]  /*0520*/  FFMA R28, R11, R9, R28 ;  /* 0x000000090b1c7223 */ /* 0x000fe2000000001c */
[----:B------:R-:W-:Y:S01]  /*0530*/  I2FP.F32.S32 R10, R10 ;  /* 0x0000000a000a7245 */ /* 0x000fe20000201400 */
[----:B-1----:R-:W1:Y:S01]  /*0540*/  LDC.64 R2, c[0x0][0x390] ;  /* 0x0000e400ff027b82 */ /* 0x002e620000000a00 */
[----:B------:R-:W-:Y:S02]  /*0550*/  I2FP.F32.S32 R18, R18 ;  /* 0x0000001200127245 */ /* 0x000fe40000201400 */
[----:B------:R-:W-:Y:S02]  /*0560*/  I2FP.F32.S32 R9, R22 ;  /* 0x0000001600097245 */ /* 0x000fe40000201400 */
[----:B------:R-:W-:-:S02]  /*0570*/  I2FP.F32.S32 R11, R26 ;  /* 0x0000001a000b7245 */ /* 0x000fc40000201400 */
[----:B------:R-:W-:Y:S01]  /*0580*/  I2FP.F32.S32 R25, R25 ;  /* 0x0000001900197245 */ /* 0x000fe20000201400 */
[----:B0-----:R-:W-:-:S04]  /*0590*/  IMAD.WIDE R4, R12, 0x4, R4 ;  /* 0x000000040c047825 */ /* 0x001fc800078e0204 */
[----:B-1----:R-:W-:-:S04]  /*05a0*/  IMAD.WIDE R2, R12, 0x4, R2 ;  /* 0x000000040c027825 */ /* 0x002fc800078e0202 */
[C---:B--2---:R-:W-:Y:S01]  /*05b0*/  FFMA R15, R17.reuse, R15, R14 ;  /* 0x0000000f110f7223 */ /* 0x044fe2000000000e */
[----:B------:R-:W-:Y:S01]  /*05c0*/  FFMA R13, R17, R13, R28 ;  /* 0x0000000d110d7223 */ /* 0x000fe2000000001c */
[----:B----4-:R-:W-:Y:S02]  /*05d0*/  I2FP.F32.S32 R14, R21 ;  /* 0x00000015000e7245 */ /* 0x010fe40000201400 */
[C---:B-----5:R-:W-:Y:S01]  /*05e0*/  FFMA R15, R20.reuse, R10, R15 ;  /* 0x0000000a140f7223 */ /* 0x060fe2000000000f */
[----:B------:R-:W-:Y:S02]  /*05f0*/  I2FP.F32.S32 R10, R19 ;  /* 0x00000013000a7245 */ /* 0x000fe40000201400 */
[----:B------:R-:W-:Y:S01]  /*0600*/  FFMA R13, R20, R14, R13 ;  /* 0x0000000e140d7223 */ /* 0x000fe2000000000d */
[----:B------:R-:W-:Y:S01]  /*0610*/  I2FP.F32.S32 R0, R0 ;  /* 0x0000000000007245 */ /* 0x000fe20000201400 */
[C---:B------:R-:W-:Y:S02]  /*0620*/  FFMA R18, R24.reuse, R18, R15 ;  /* 0x0000001218127223 */ /* 0x040fe4000000000f */
[----:B------:R-:W-:Y:S01]  /*0630*/  FFMA R10, R24, R10, R13 ;  /* 0x0000000a180a7223 */ /* 0x000fe2000000000d */
[----:B------:R-:W-:Y:S01]  /*0640*/  I2FP.F32.S32 R23, R23 ;  /* 0x0000001700177245 */ /* 0x000fe20000201400 */
[----:B------:R-:W-:-:S02]  /*0650*/  FFMA R0, R27, R0, R18 ;  /* 0x000000001b007223 */ /* 0x000fc40000000012 */
[----:B------:R-:W-:Y:S01]  /*0660*/  FFMA R10, R27, R9, R10 ;  /* 0x000000091b0a7223 */ /* 0x000fe2000000000a */
[----:B------:R-:W-:Y:S01]  /*0670*/  I2FP.F32.S32 R6, R6 ;  /* 0x0000000600067245 */ /* 0x000fe20000201400 */
[C---:B------:R-:W-:Y:S02]  /*0680*/  FFMA R23, R7.reuse, R23, R0 ;  /* 0x0000001707177223 */ /* 0x040fe40000000000 */
[----:B------:R-:W-:Y:S02]  /*0690*/  FFMA R11, R7, R11, R10 ;  /* 0x0000000b070b7223 */ /* 0x000fe4000000000a */
[C---:B------:R-:W-:Y:S02]  /*06a0*/  FFMA R23, R8.reuse, R25, R23 ;  /* 0x0000001908177223 */ /* 0x040fe40000000017 */
[----:B------:R-:W-:-:S03]  /*06b0*/  FFMA R11, R8, R6, R11 ;  /* 0x00000006080b7223 */ /* 0x000fc6000000000b */
[----:B------:R-:W-:Y:S04]  /*06c0*/  STG.E desc[UR4][R4.64], R23 ;  /* 0x0000001704007986 */ /* 0x000fe8000c101904 */
[----:B------:R-:W-:Y:S01]  /*06d0*/  STG.E desc[UR4][R2.64], R11 ;  /* 0x0000000b02007986 */ /* 0x000fe2000c101904 */
[----:B------:R-:W-:Y:S05]  /*06e0*/  EXIT ;  /* 0x000000000000794d */ /* 0x000fea0003800000 */
.L_x_2:
        /* <DEDUP_REMOVED lines=9> */
.L_x_5:


//--------------------- .text._Z12kernelStreamPfS_S_iiiiPiS0_i --------------------------
	.section	.text._Z12kernelStreamPfS_S_iiiiPiS0_i,"ax",@progbits
	.align	128
        .global         _Z12kernelStreamPfS_S_iiiiPiS0_i
        .type           _Z12kernelStreamPfS_S_iiiiPiS0_i,@function
        .size           _Z12kernelStreamPfS_S_iiiiPiS0_i,(.L_x_6 - _Z12kernelStreamPfS_S_iiiiPiS0_i)
        .other          _Z12kernelStreamPfS_S_iiiiPiS0_i,@"STO_CUDA_ENTRY STV_DEFAULT"
_Z12kernelStreamPfS_S_iiiiPiS0_i:
.text._Z12kernelStreamPfS_S_iiiiPiS0_i:
[----:B------:R-:W-:Y:S01]  /*0000*/  LDC R1, c[0x0][0x37c] ;  /* 0x0000df00ff017b82 */ /* 0x000fe20000000800 */
[----:B------:R-:W0:Y:S01]  /*0010*/  S2R R12, SR_TID.X ;  /* 0x00000000000c7919 */ /* 0x000e220000002100 */
[----:B------:R-:W0:Y:S01]  /*0020*/  LDCU UR4, c[0x0][0x360] ;  /* 0x00006c00ff0477ac */ /* 0x000e220008000800 */
[----:B------:R-:W0:Y:S01]  /*0030*/  S2R R3, SR_CTAID.X ;  /* 0x0000000000037919 */ /* 0x000e220000002500 */
[----:B------:R-:W1:Y:S01]  /*0040*/  LDCU UR5, c[0x0][0x3b8] ;  /* 0x00007700ff0577ac */ /* 0x000e620008000800 */
[----:B0-----:R-:W-:-:S05]  /*0050*/  IMAD R12, R3, UR4, R12 ;  /* 0x00000004030c7c24 */ /* 0x001fca000f8e020c */
[----:B-1----:R-:W-:-:S13]  /*0060*/  ISETP.GE.AND P0, PT, R12, UR5, PT ;  /* 0x000000050c007c0c */ /* 0x002fda000bf06270 */
[----:B------:R-:W-:Y:S05]  /*0070*/  @P0 EXIT ;  /* 0x000000000000094d */ /* 0x000fea0003800000 */
[----:B------:R-:W0:Y:S01]  /*0080*/  LDC R7, c[0x0][0x3a4] ;  /* 0x0000e900ff077b82 */ /* 0x000e220000000800 */
[----:B------:R-:W1:Y:S07]  /*0090*/  LDCU.64 UR4, c[0x0][0x358] ;  /* 0x00006b00ff0477ac */ /* 0x000e6e0008000a00 */
[----:B------:R-:W2:Y:S08]  /*00a0*/  LDC.64 R18, c[0x0][0x380] ;  /* 0x0000e000ff127b82 */ /* 0x000eb00000000a00 */
[----:B------:R-:W3:Y:S01]  /*00b0*/  LDC R23, c[0x0][0x39c] ;  /* 0x0000e700ff177b82 */ /* 0x000ee20000000800 */
[----:B0-----:R-:W-:-:S04]  /*00c0*/  IABS R5, R7 ;  /* 0x0000000700057213 */ /* 0x001fc80000000000 */
[----:B------:R-:W0:Y:S08]  /*00d0*/  I2F.RP R0, R5 ;  /* 0x0000000500007306 */ /* 0x000e300000209400 */
[----:B0-----:R-:W0:Y:S02]  /*00e0*/  MUFU.RCP R0, R0 ;  /* 0x0000000000007308 */ /* 0x001e240000001000 */
[----:B0-----:R-:W-:-:S06]  /*00f0*/  IADD3 R2, PT, PT, R0, 0xffffffe, RZ ;  /* 0x0ffffffe00027810 */ /* 0x001fcc0007ffe0ff */
[----:B------:R0:W4:Y:S02]  /*0100*/  F2I.FTZ.U32.TRUNC.NTZ R3, R2 ;  /* 0x0000000200037305 */ /* 0x000124000021f000 */
[----:B0-----:R-:W-:Y:S01]  /*0110*/  IMAD.MOV.U32 R2, RZ, RZ, RZ ;  /* 0x000000ffff027224 */ /* 0x001fe200078e00ff */
[----:B----4-:R-:W-:-:S05]  /*0120*/  IADD3 R4, PT, PT, RZ, -R3, RZ ;  /* 0x80000003ff047210 */ /* 0x010fca0007ffe0ff */
[----:B------:R-:W-:Y:S01]  /*0130*/  IMAD R9, R4, R5, RZ ;  /* 0x0000000504097224 */ /* 0x000fe200078e02ff */
[----:B------:R-:W-:-:S03]  /*0140*/  IABS R4, R12 ;  /* 0x0000000c00047213 */ /* 0x000fc60000000000 */
[----:B------:R-:W-:Y:S02]  /*0150*/  IMAD.HI.U32 R3, R3, R9, R2 ;  /* 0x0000000903037227 */ /* 0x000fe400078e0002 */
[----:B------:R-:W1:Y:S04]  /*0160*/  LDC.64 R8, c[0x0][0x3a8] ;  /* 0x0000ea00ff087b82 */ /* 0x000e680000000a00 */
[----:B------:R-:W-:-:S05]  /*0170*/  IMAD.HI.U32 R3, R3, R4, RZ ;  /* 0x0000000403037227 */ /* 0x000fca00078e00ff */
[----:B------:R-:W-:-:S05]  /*0180*/  IADD3 R0, PT, PT, -R3, RZ, RZ ;  /* 0x000000ff03007210 */ /* 0x000fca0007ffe1ff */
[----:B------:R-:W-:-:S05]  /*0190*/  IMAD R0, R5, R0, R4 ;  /* 0x0000000005007224 */ /* 0x000fca00078e0204 */
[----:B------:R-:W-:Y:S01]  /*01a0*/  ISETP.GT.U32.AND P2, PT, R5, R0, PT ;  /* 0x000000000500720c */ /* 0x000fe20003f44070 */
[----:B-1----:R-:W4:Y:S04]  /*01b0*/  LDG.E R2, desc[UR4][R8.64] ;  /* 0x0000000408027981 */ /* 0x002f28000c1e1900 */
[----:B------:R-:W5:Y:S08]  /*01c0*/  LDG.E R17, desc[UR4][R8.64+0x4] ;  /* 0x0000040408117981 */ /* 0x000f70000c1e1900 */
[----:B------:R-:W-:Y:S01]  /*01d0*/  @!P2 IMAD.IADD R0, R0, 0x1, -R5 ;  /* 0x000000010000a824 */ /* 0x000fe200078e0a05 */
[----:B------:R-:W-:Y:S01]  /*01e0*/  @!P2 IADD3 R3, PT, PT, R3, 0x1, RZ ;  /* 0x000000010303a810 */ /* 0x000fe20007ffe0ff */
[----:B------:R-:W5:Y:S01]  /*01f0*/  LDG.E R13, desc[UR4][R8.64+0x8] ;  /* 0x00000804080d7981 */ /* 0x000f62000c1e1900 */
[----:B------:R-:W-:-:S02]  /*0200*/  ISETP.NE.AND P2, PT, R7, RZ, PT ;  /* 0x000000ff0700720c */ /* 0x000fc40003f45270 */
[----:B------:R-:W-:Y:S01]  /*0210*/  ISETP.GE.U32.AND P0, PT, R0, R5, PT ;  /* 0x000000050000720c */ /* 0x000fe20003f06070 */
[----:B------:R-:W5:Y:S01]  /*0220*/  LDG.E R15, desc[UR4][R8.64+0xc] ;  /* 0x00000c04080f7981 */ /* 0x000f62000c1e1900 */
[----:B------:R-:W-:Y:S01]  /*0230*/  LOP3.LUT R0, R12, R7, RZ, 0x3c, !PT ;  /* 0x000000070c007212 */ /* 0x000fe200078e3cff */
[----:B------:R-:W0:Y:S02]  /*0240*/  LDC.64 R4, c[0x0][0x3b0] ;  /* 0x0000ec00ff047b82 */ /* 0x000e240000000a00 */
[----:B------:R-:W5:Y:S01]  /*0250*/  LDG.E R10, desc[UR4][R8.64+0x10] ;  /* 0x00001004080a7981 */ /* 0x000f62000c1e1900 */
[----:B------:R-:W-:-:S03]  /*0260*/  ISETP.GE.AND P1, PT, R0, RZ, PT ;  /* 0x000000ff0000720c */ /* 0x000fc60003f26270 */
[----:B------:R-:W5:Y:S04]  /*0270*/  LDG.E R25, desc[UR4][R8.64+0x20] ;  /* 0x0000200408197981 */ /* 0x000f68000c1e1900 */
[----:B------:R-:W-:-:S06]  /*0280*/  @P0 VIADD R3, R3, 0x1 ;  /* 0x0000000103030836 */ /* 0x000fcc0000000000 */
[----:B------:R-:W-:Y:S02]  /*0290*/  @!P1 IADD3 R3, PT, PT, -R3, RZ, RZ ;  /* 0x000000ff03039210 */ /* 0x000fe40007ffe1ff */
[----:B------:R-:W-:-:S05]  /*02a0*/  @!P2 LOP3.LUT R3, RZ, R7, RZ, 0x33, !PT ;  /* 0x00000007ff03a212 */ /* 0x000fca00078e33ff */
[----:B------:R-:W-:Y:S01]  /*02b0*/  IMAD R3, R3, 0x2, R12 ;  /* 0x0000000203037824 */ /* 0x000fe200078e020c */
[----:B0-----:R-:W5:Y:S03]  /*02c0*/  LDG.E R20, desc[UR4][R4.64+0x4] ;  /* 0x0000040404147981 */ /* 0x001f66000c1e1900 */
[----:B--2---:R-:W-:Y:S01]  /*02d0*/  IMAD.WIDE R18, R3, 0x4, R18 ;  /* 0x0000000403127825 */ /* 0x004fe200078e0212 */
[----:B------:R-:W2:Y:S04]  /*02e0*/  LDG.E R14, desc[UR4][R4.64+0x8] ;  /* 0x00000804040e7981 */ /* 0x000ea8000c1e1900 */
[----:B------:R-:W2:Y:S04]  /*02f0*/  LDG.E R3, desc[UR4][R4.64] ;  /* 0x0000000404037981 */ /* 0x000ea8000c1e1900 */
[----:B------:R-:W2:Y:S04]  /*0300*/  LDG.E R0, desc[UR4][R18.64] ;  /* 0x0000000412007981 */ /* 0x000ea8000c1e1900 */
[----:B------:R-:W2:Y:S01]  /*0310*/  LDG.E R28, desc[UR4][R18.64+0x4] ;  /* 0x00000404121c7981 */ /* 0x000ea2000c1e1900 */
[----:B---3--:R-:W-:-:S03]  /*0320*/  IMAD.WIDE R6, R23, 0x4, R18 ;  /* 0x0000000417067825 */ /* 0x008fc600078e0212 */
[----:B------:R-:W3:Y:S04]  /*0330*/  LDG.E R11, desc[UR4][R18.64+0x8] ;  /* 0x00000804120b7981 */ /* 0x000ee8000c1e1900 */
[----:B------:R-:W3:Y:S04]  /*0340*/  LDG.E R16, desc[UR4][R4.64+0xc] ;  /* 0x00000c0404107981 */ /* 0x000ee8000c1e1900 */
[----:B------:R-:W3:Y:S04]  /*0350*/  LDG.E R24, desc[UR4][R6.64+0x8] ;  /* 0x0000080406187981 */ /* 0x000ee8000c1e1900 */
[----:B------:R-:W3:Y:S04]  /*0360*/  LDG.E R18, desc[UR4][R8.64+0x14] ;  /* 0x0000140408127981 */ /* 0x000ee8000c1e1900 */
[----:B------:R-:W3:Y:S04]  /*0370*/  LDG.E R19, desc[UR4][R4.64+0x14] ;  /* 0x0000140404137981 */ /* 0x000ee8000c1e1900 */
[----:B------:R-:W3:Y:S04]  /*0380*/  LDG.E R22, desc[UR4][R4.64+0x18] ;  /* 0x0000180404167981 */ /* 0x000ee8000c1e1900 */
[----:B------:R-:W3:Y:S01]  /*0390*/  LDG.E R26, desc[UR4][R4.64+0x1c] ;  /* 0x00001c04041a7981 */ /* 0x000ee2000c1e1900 */
[----:B----4-:R-:W-:-:S02]  /*03a0*/  I2FP.F32.S32 R21, R2 ;  /* 0x0000000200157245 */ /* 0x010fc40000201400 */
[----:B-----5:R-:W-:Y:S02]  /*03b0*/  I2FP.F32.S32 R2, R17 ;  /* 0x0000001100027245 */ /* 0x020fe40000201400 */
[----:B------:R-:W4:Y:S01]  /*03c0*/  LDG.E R17, desc[UR4][R6.64] ;  /* 0x0000000406117981 */ /* 0x000f22000c1e1900 */
[----:B--2---:R-:W-:Y:S01]  /*03d0*/  I2FP.F32.S32 R3, R3 ;  /* 0x0000000300037245 */ /* 0x004fe20000201400 */
[----:B------:R-:W-:-:S04]  /*03e0*/  FFMA R29, R0, R21, RZ ;  /* 0x00000015001d7223 */ /* 0x000fc800000000ff */
[----:B------:R-:W-:Y:S01]  /*03f0*/  FFMA R3, R0, R3, RZ ;  /* 0x0000000300037223 */ /* 0x000fe200000000ff */
[----:B------:R-:W2:Y:S01]  /*0400*/  LDG.E R21, desc[UR4][R4.64+0x10] ;  /* 0x0000100404157981 */ /* 0x000ea2000c1e1900 */
[----:B------:R-:W-:Y:S01]  /*0410*/  I2FP.F32.S32 R0, R20 ;  /* 0x0000001400007245 */ /* 0x000fe20000201400 */
[C---:B------:R-:W-:Y:S02]  /*0420*/  FFMA R29, R28.reuse, R2, R29 ;  /* 0x000000021c1d7223 */ /* 0x040fe4000000001d */
[----:B------:R-:W5:Y:S02]  /*0430*/  LDG.E R20, desc[UR4][R6.64+0x4] ;  /* 0x0000040406147981 */ /* 0x000f64000c1e1900 */
[----:B------:R-:W-:Y:S01]  /*0440*/  FFMA R28, R28, R0, R3 ;  /* 0x000000001c1c7223 */ /* 0x000fe20000000003 */
[----:B------:R-:W-:Y:S01]  /*0450*/  IMAD.WIDE R2, R23, 0x4, R6 ;  /* 0x0000000417027825 */ /* 0x000fe200078e0206 */
        /* <DEDUP_REMOVED lines=21> */
[C---:B----4-:R-:W-:Y:S01]  /*05b0*/  FFMA R15, R17.reuse, R15, R14 ;  /* 0x0000000f110f7223 */ /* 0x050fe2000000000e */
[----:B------:R-:W-:Y:S01]  /*05c0*/  FFMA R13, R17, R13, R28 ;  /* 0x0000000d110d7223 */ /* 0x000fe2000000001c */
[----:B--2---:R-:W-:Y:S02]  /*05d0*/  I2FP.F32.S32 R14, R21 ;  /* 0x00000015000e7245 */ /* 0x004fe40000201400 */
        /* <DEDUP_REMOVED lines=17> */
.L_x_3:
        /* <DEDUP_REMOVED lines=9> */
.L_x_6:


//--------------------- .nv.shared.reserved.0     --------------------------
	.section	.nv.shared.reserved.0,"aw",@nobits
	.weak		__nv_reservedSMEM_offset_0_alias
	.size		__nv_reservedSMEM_offset_0_alias, 0, 64
	.other		__nv_reservedSMEM_offset_0_alias,@"STO_CUDA_RESERVED_SHARED STV_DEFAULT"
__nv_reservedSMEM_offset_0_alias:
	.zero		0
	.zero		64


//--------------------- .nv.constant0._Z10kernelFilaPfS_S_iiiiPiS0_ --------------------------
	.section	.nv.constant0._Z10kernelFilaPfS_S_iiiiPiS0_,"a",@progbits
	.sectionflags	@""
	.align	4
.nv.constant0._Z10kernelFilaPfS_S_iiiiPiS0_:
	.zero		952


//--------------------- .nv.constant0._Z17kernelConvolucionPfS_S_iiiiPiS0_ --------------------------
	.section	.nv.constant0._Z17kernelConvolucionPfS_S_iiiiPiS0_,"a",@progbits
	.sectionflags	@""
	.align	4
.nv.constant0._Z17kernelConvolucionPfS_S_iiiiPiS0_:
	.zero		952


//--------------------- .nv.constant0._Z12kernelStreamPfS_S_iiiiPiS0_i --------------------------
	.section	.nv.constant0._Z12kernelStreamPfS_S_iiiiPiS0_i,"a",@progbits
	.sectionflags	@""
	.align	4
.nv.constant0._Z12kernelStreamPfS_S_iiiiPiS0_i:
	.zero		956


//--------------------- SYMBOLS --------------------------

	.type		.nv.reservedSmem.offset0,@object
	.size		.nv.reservedSmem.offset0,0x4
